//
// Generated by NVIDIA NVVM Compiler
//
// Compiler Build ID: CL-36424714
// Cuda compilation tools, release 13.0, V13.0.88
// Based on NVVM 20.0.0
//

.version 9.0
.target sm_100
.address_size 64

	// .globl	_Z27block_specialization_kernelv
.extern .func  (.param .b32 func_retval0) vprintf
(
	.param .b64 vprintf_param_0,
	.param .b64 vprintf_param_1
)
;
// _ZZ27block_specialization_kernelvE5value has been demoted
// _ZZ27block_specialization_kernelvE11cluster_sum has been demoted
// _ZZ27block_specialization_kernelvE11cluster_max has been demoted
// _ZZ27block_specialization_kernelvE4lock has been demoted
// _ZZ44block_specialization_kernel_with_global_lockPiE5value has been demoted
// _ZZ44block_specialization_kernel_with_global_lockPiE11cluster_sum has been demoted
// _ZZ44block_specialization_kernel_with_global_lockPiE11cluster_max has been demoted
// _ZZ44block_specialization_kernel_with_global_lockPiE4lock has been demoted
.global .align 1 .b8 $str[22] = {98, 108, 111, 99, 107, 32, 37, 100, 32, 118, 97, 108, 117, 101, 32, 45, 62, 32, 37, 102, 10};
.global .align 1 .b8 $str$1[28] = {98, 108, 111, 99, 107, 32, 37, 100, 32, 99, 108, 117, 115, 116, 101, 114, 95, 115, 117, 109, 32, 45, 62, 32, 37, 102, 10};
.global .align 1 .b8 $str$2[28] = {98, 108, 111, 99, 107, 32, 37, 100, 32, 99, 108, 117, 115, 116, 101, 114, 95, 109, 97, 120, 32, 45, 62, 32, 37, 102, 10};
.global .align 1 .b8 $str$3[25] = {45, 45, 45, 45, 32, 115, 101, 99, 111, 110, 100, 32, 107, 101, 114, 110, 101, 108, 32, 45, 45, 45, 45, 10};
.global .align 1 .b8 $str$4[23] = {98, 108, 111, 99, 107, 32, 37, 100, 32, 114, 101, 97, 99, 104, 101, 100, 32, 104, 101, 114, 101, 10};
.global .align 1 .b8 $str$5[39] = {98, 108, 111, 99, 107, 32, 37, 100, 32, 105, 100, 32, 45, 62, 32, 37, 100, 44, 32, 103, 108, 111, 98, 97, 108, 95, 108, 111, 99, 107, 32, 45, 62, 32, 37, 100, 32, 10};

.visible .entry _Z27block_specialization_kernelv()
.explicitcluster
.reqnctapercluster 5, 1, 1
{
	.local .align 16 .b8 	__local_depot0[16];
	.reg .b64 	%SP;
	.reg .b64 	%SPL;
	.reg .pred 	%p<51>;
	.reg .b32 	%r<163>;
	.reg .b32 	%f<44>;
	.reg .b64 	%rd<128>;
	.reg .b64 	%fd<4>;
	// demoted variable
	.shared .align 4 .f32 _ZZ27block_specialization_kernelvE5value;
	// demoted variable
	.shared .align 4 .f32 _ZZ27block_specialization_kernelvE11cluster_sum;
	// demoted variable
	.shared .align 4 .f32 _ZZ27block_specialization_kernelvE11cluster_max;
	// demoted variable
	.shared .align 4 .u32 _ZZ27block_specialization_kernelvE4lock;
	mov.u64 	%SPL, __local_depot0;
	cvta.local.u64 	%SP, %SPL;
	add.u64 	%rd30, %SP, 0;
	add.u64 	%rd1, %SPL, 0;
	mov.u32 	%r1, %cluster_ctarank;
	mov.u32 	%r2, %tid.x;
	setp.eq.s32 	%p1, %r1, 4;
	@%p1 bra 	$L__BB0_65;
	ld.volatile.shared.u32 	%r58, [_ZZ27block_specialization_kernelvE4lock];
	setp.ne.s32 	%p2, %r58, 0;
	@%p2 bra 	$L__BB0_3;
$L__BB0_2:
	mov.b32 	%r59, 32;
	// begin inline asm
	nanosleep.u32 %r59;
	// end inline asm
	ld.volatile.shared.u32 	%r60, [_ZZ27block_specialization_kernelvE4lock];
	setp.eq.s32 	%p3, %r60, 0;
	@%p3 bra 	$L__BB0_2;
$L__BB0_3:
	setp.ne.s32 	%p4, %r2, 0;
	@%p4 bra 	$L__BB0_5;
	ld.shared.f32 	%f1, [_ZZ27block_specialization_kernelvE5value];
	cvt.f64.f32 	%fd1, %f1;
	st.local.u32 	[%rd1], %r1;
	st.local.f64 	[%rd1+8], %fd1;
	mov.u64 	%rd31, $str;
	cvta.global.u64 	%rd32, %rd31;
	{ // callseq 0, 0
	.param .b64 param0;
	st.param.b64 	[param0], %rd32;
	.param .b64 param1;
	st.param.b64 	[param1], %rd30;
	.param .b32 retval0;
	call.uni (retval0), 
	vprintf, 
	(
	param0, 
	param1
	);
	ld.param.b32 	%r61, [retval0];
	} // callseq 0
	mov.b32 	%r63, 0;
	st.shared.u32 	[_ZZ27block_specialization_kernelvE11cluster_sum], %r63;
$L__BB0_5:
	barrier.cluster.arrive;
	barrier.cluster.wait;
	mov.u32 	%r14, %cluster_nctarank;
	add.s32 	%r15, %r14, -1;
	setp.lt.u32 	%p5, %r15, 2;
	@%p5 bra 	$L__BB0_33;
	add.s32 	%r16, %r14, -2;
	add.s32 	%r65, %r14, -3;
	and.b32  	%r17, %r16, 3;
	setp.lt.u32 	%p6, %r65, 3;
	mov.b32 	%r151, 1;
	@%p6 bra 	$L__BB0_26;
	add.s32 	%r149, %r1, 2;
	and.b32  	%r67, %r16, -4;
	neg.s32 	%r150, %r67;
	mov.b32 	%r148, 2;
$L__BB0_8:
	setp.ne.s32 	%p7, %r2, 0;
	@%p7 bra 	$L__BB0_10;
	add.s32 	%r68, %r149, -1;
	rem.u32 	%r69, %r68, %r15;
	mov.u32 	%r70, _ZZ27block_specialization_kernelvE11cluster_sum;
	cvt.u64.u32 	%rd38, %r70;
	cvta.shared.u64 	%rd39, %rd38;
	mapa.u64	%rd119, %rd39, %r69;
$L__BB0_10:
	setp.ne.s32 	%p8, %r2, 0;
	barrier.cluster.arrive;
	barrier.cluster.wait;
	@%p8 bra 	$L__BB0_12;
	ld.shared.f32 	%f2, [_ZZ27block_specialization_kernelvE5value];
	atom.add.f32 	%f3, [%rd119], %f2;
$L__BB0_12:
	setp.ne.s32 	%p9, %r2, 0;
	barrier.cluster.arrive;
	barrier.cluster.wait;
	@%p9 bra 	$L__BB0_14;
	rem.u32 	%r71, %r149, %r15;
	mov.u32 	%r72, _ZZ27block_specialization_kernelvE11cluster_sum;
	cvt.u64.u32 	%rd40, %r72;
	cvta.shared.u64 	%rd41, %rd40;
	mapa.u64	%rd119, %rd41, %r71;
$L__BB0_14:
	setp.ne.s32 	%p10, %r2, 0;
	barrier.cluster.arrive;
	barrier.cluster.wait;
	@%p10 bra 	$L__BB0_16;
	ld.shared.f32 	%f4, [_ZZ27block_specialization_kernelvE5value];
	atom.add.f32 	%f5, [%rd119], %f4;
$L__BB0_16:
	setp.ne.s32 	%p11, %r2, 0;
	barrier.cluster.arrive;
	barrier.cluster.wait;
	@%p11 bra 	$L__BB0_18;
	add.s32 	%r73, %r149, 1;
	rem.u32 	%r74, %r73, %r15;
	mov.u32 	%r75, _ZZ27block_specialization_kernelvE11cluster_sum;
	cvt.u64.u32 	%rd42, %r75;
	cvta.shared.u64 	%rd43, %rd42;
	mapa.u64	%rd119, %rd43, %r74;
$L__BB0_18:
	setp.ne.s32 	%p12, %r2, 0;
	barrier.cluster.arrive;
	barrier.cluster.wait;
	@%p12 bra 	$L__BB0_20;
	ld.shared.f32 	%f6, [_ZZ27block_specialization_kernelvE5value];
	atom.add.f32 	%f7, [%rd119], %f6;
$L__BB0_20:
	setp.ne.s32 	%p13, %r2, 0;
	barrier.cluster.arrive;
	barrier.cluster.wait;
	@%p13 bra 	$L__BB0_22;
	add.s32 	%r76, %r149, 2;
	rem.u32 	%r77, %r76, %r15;
	mov.u32 	%r78, _ZZ27block_specialization_kernelvE11cluster_sum;
	cvt.u64.u32 	%rd44, %r78;
	cvta.shared.u64 	%rd45, %rd44;
	mapa.u64	%rd119, %rd45, %r77;
$L__BB0_22:
	setp.ne.s32 	%p14, %r2, 0;
	barrier.cluster.arrive;
	barrier.cluster.wait;
	@%p14 bra 	$L__BB0_24;
	ld.shared.f32 	%f8, [_ZZ27block_specialization_kernelvE5value];
	atom.add.f32 	%f9, [%rd119], %f8;
$L__BB0_24:
	barrier.cluster.arrive;
	barrier.cluster.wait;
	add.s32 	%r150, %r150, 4;
	add.s32 	%r149, %r149, 4;
	add.s32 	%r148, %r148, 4;
	setp.ne.s32 	%p15, %r150, 0;
	@%p15 bra 	$L__BB0_8;
	add.s32 	%r151, %r148, -1;
$L__BB0_26:
	setp.eq.s32 	%p16, %r17, 0;
	@%p16 bra 	$L__BB0_33;
	add.s32 	%r153, %r1, %r151;
	neg.s32 	%r152, %r17;
$L__BB0_28:
	.pragma "nounroll";
	setp.ne.s32 	%p17, %r2, 0;
	@%p17 bra 	$L__BB0_30;
	rem.u32 	%r79, %r153, %r15;
	mov.u32 	%r80, _ZZ27block_specialization_kernelvE11cluster_sum;
	cvt.u64.u32 	%rd46, %r80;
	cvta.shared.u64 	%rd47, %rd46;
	mapa.u64	%rd119, %rd47, %r79;
$L__BB0_30:
	setp.ne.s32 	%p18, %r2, 0;
	barrier.cluster.arrive;
	barrier.cluster.wait;
	@%p18 bra 	$L__BB0_32;
	ld.shared.f32 	%f10, [_ZZ27block_specialization_kernelvE5value];
	atom.add.f32 	%f11, [%rd119], %f10;
$L__BB0_32:
	barrier.cluster.arrive;
	barrier.cluster.wait;
	add.s32 	%r153, %r153, 1;
	add.s32 	%r152, %r152, 1;
	setp.ne.s32 	%p19, %r152, 0;
	@%p19 bra 	$L__BB0_28;
$L__BB0_33:
	setp.ne.s32 	%p20, %r2, 0;
	@%p20 bra 	$L__BB0_35;
	ld.shared.f32 	%f12, [_ZZ27block_specialization_kernelvE11cluster_sum];
	cvt.f64.f32 	%fd2, %f12;
	st.local.u32 	[%rd1], %r1;
	st.local.f64 	[%rd1+8], %fd2;
	mov.u64 	%rd48, $str$1;
	cvta.global.u64 	%rd49, %rd48;
	{ // callseq 1, 0
	.param .b64 param0;
	st.param.b64 	[param0], %rd49;
	.param .b64 param1;
	st.param.b64 	[param1], %rd30;
	.param .b32 retval0;
	call.uni (retval0), 
	vprintf, 
	(
	param0, 
	param1
	);
	ld.param.b32 	%r81, [retval0];
	} // callseq 1
	mov.b32 	%r83, 0;
	st.shared.u32 	[_ZZ27block_specialization_kernelvE11cluster_max], %r83;
$L__BB0_35:
	setp.lt.u32 	%p21, %r15, 2;
	barrier.cluster.arrive;
	barrier.cluster.wait;
	@%p21 bra 	$L__BB0_63;
	add.s32 	%r34, %r14, -2;
	add.s32 	%r85, %r14, -3;
	and.b32  	%r35, %r34, 3;
	setp.lt.u32 	%p22, %r85, 3;
	mov.b32 	%r157, 1;
	@%p22 bra 	$L__BB0_56;
	add.s32 	%r155, %r1, 2;
	and.b32  	%r87, %r34, -4;
	neg.s32 	%r156, %r87;
	mov.b32 	%r154, 2;
$L__BB0_38:
	setp.ne.s32 	%p23, %r2, 0;
	@%p23 bra 	$L__BB0_40;
	add.s32 	%r88, %r155, -1;
	rem.u32 	%r89, %r88, %r15;
	mov.u32 	%r90, _ZZ27block_specialization_kernelvE11cluster_max;
	cvt.u64.u32 	%rd51, %r90;
	cvta.shared.u64 	%rd52, %rd51;
	mapa.u64	%rd119, %rd52, %r89;
$L__BB0_40:
	setp.ne.s32 	%p24, %r2, 0;
	barrier.cluster.arrive;
	barrier.cluster.wait;
	@%p24 bra 	$L__BB0_42;
	ld.f32 	%f13, [%rd119];
	ld.shared.f32 	%f14, [_ZZ27block_specialization_kernelvE5value];
	max.f32 	%f15, %f13, %f14;
	st.f32 	[%rd119], %f15;
$L__BB0_42:
	setp.ne.s32 	%p25, %r2, 0;
	barrier.cluster.arrive;
	barrier.cluster.wait;
	@%p25 bra 	$L__BB0_44;
	rem.u32 	%r91, %r155, %r15;
	mov.u32 	%r92, _ZZ27block_specialization_kernelvE11cluster_max;
	cvt.u64.u32 	%rd53, %r92;
	cvta.shared.u64 	%rd54, %rd53;
	mapa.u64	%rd119, %rd54, %r91;
$L__BB0_44:
	setp.ne.s32 	%p26, %r2, 0;
	barrier.cluster.arrive;
	barrier.cluster.wait;
	@%p26 bra 	$L__BB0_46;
	ld.f32 	%f16, [%rd119];
	ld.shared.f32 	%f17, [_ZZ27block_specialization_kernelvE5value];
	max.f32 	%f18, %f16, %f17;
	st.f32 	[%rd119], %f18;
$L__BB0_46:
	setp.ne.s32 	%p27, %r2, 0;
	barrier.cluster.arrive;
	barrier.cluster.wait;
	@%p27 bra 	$L__BB0_48;
	add.s32 	%r93, %r155, 1;
	rem.u32 	%r94, %r93, %r15;
	mov.u32 	%r95, _ZZ27block_specialization_kernelvE11cluster_max;
	cvt.u64.u32 	%rd55, %r95;
	cvta.shared.u64 	%rd56, %rd55;
	mapa.u64	%rd119, %rd56, %r94;
$L__BB0_48:
	setp.ne.s32 	%p28, %r2, 0;
	barrier.cluster.arrive;
	barrier.cluster.wait;
	@%p28 bra 	$L__BB0_50;
	ld.f32 	%f19, [%rd119];
	ld.shared.f32 	%f20, [_ZZ27block_specialization_kernelvE5value];
	max.f32 	%f21, %f19, %f20;
	st.f32 	[%rd119], %f21;
$L__BB0_50:
	setp.ne.s32 	%p29, %r2, 0;
	barrier.cluster.arrive;
	barrier.cluster.wait;
	@%p29 bra 	$L__BB0_52;
	add.s32 	%r96, %r155, 2;
	rem.u32 	%r97, %r96, %r15;
	mov.u32 	%r98, _ZZ27block_specialization_kernelvE11cluster_max;
	cvt.u64.u32 	%rd57, %r98;
	cvta.shared.u64 	%rd58, %rd57;
	mapa.u64	%rd119, %rd58, %r97;
$L__BB0_52:
	setp.ne.s32 	%p30, %r2, 0;
	barrier.cluster.arrive;
	barrier.cluster.wait;
	@%p30 bra 	$L__BB0_54;
	ld.f32 	%f22, [%rd119];
	ld.shared.f32 	%f23, [_ZZ27block_specialization_kernelvE5value];
	max.f32 	%f24, %f22, %f23;
	st.f32 	[%rd119], %f24;
$L__BB0_54:
	barrier.cluster.arrive;
	barrier.cluster.wait;
	add.s32 	%r156, %r156, 4;
	add.s32 	%r155, %r155, 4;
	add.s32 	%r154, %r154, 4;
	setp.ne.s32 	%p31, %r156, 0;
	@%p31 bra 	$L__BB0_38;
	add.s32 	%r157, %r154, -1;
$L__BB0_56:
	setp.eq.s32 	%p32, %r35, 0;
	@%p32 bra 	$L__BB0_63;
	add.s32 	%r159, %r1, %r157;
	neg.s32 	%r158, %r35;
$L__BB0_58:
	.pragma "nounroll";
	setp.ne.s32 	%p33, %r2, 0;
	@%p33 bra 	$L__BB0_60;
	rem.u32 	%r99, %r159, %r15;
	mov.u32 	%r100, _ZZ27block_specialization_kernelvE11cluster_max;
	cvt.u64.u32 	%rd59, %r100;
	cvta.shared.u64 	%rd60, %rd59;
	mapa.u64	%rd119, %rd60, %r99;
$L__BB0_60:
	setp.ne.s32 	%p34, %r2, 0;
	barrier.cluster.arrive;
	barrier.cluster.wait;
	@%p34 bra 	$L__BB0_62;
	ld.f32 	%f25, [%rd119];
	ld.shared.f32 	%f26, [_ZZ27block_specialization_kernelvE5value];
	max.f32 	%f27, %f25, %f26;
	st.f32 	[%rd119], %f27;
$L__BB0_62:
	barrier.cluster.arrive;
	barrier.cluster.wait;
	add.s32 	%r159, %r159, 1;
	add.s32 	%r158, %r158, 1;
	setp.ne.s32 	%p35, %r158, 0;
	@%p35 bra 	$L__BB0_58;
$L__BB0_63:
	setp.ne.s32 	%p36, %r2, 0;
	@%p36 bra 	$L__BB0_83;
	ld.shared.f32 	%f28, [_ZZ27block_specialization_kernelvE11cluster_max];
	cvt.f64.f32 	%fd3, %f28;
	st.local.u32 	[%rd1], %r1;
	st.local.f64 	[%rd1+8], %fd3;
	mov.u64 	%rd61, $str$2;
	cvta.global.u64 	%rd62, %rd61;
	{ // callseq 2, 0
	.param .b64 param0;
	st.param.b64 	[param0], %rd62;
	.param .b64 param1;
	st.param.b64 	[param1], %rd30;
	.param .b32 retval0;
	call.uni (retval0), 
	vprintf, 
	(
	param0, 
	param1
	);
	ld.param.b32 	%r101, [retval0];
	} // callseq 2
	bra.uni 	$L__BB0_83;
$L__BB0_65:
	mov.u32 	%r3, %cluster_nctarank;
	add.s32 	%r4, %r3, -1;
	setp.eq.s32 	%p37, %r4, 0;
	@%p37 bra 	$L__BB0_83;
	add.s32 	%r104, %r3, -2;
	and.b32  	%r5, %r4, 7;
	setp.lt.u32 	%p38, %r104, 7;
	mov.b32 	%r161, 0;
	@%p38 bra 	$L__BB0_71;
	and.b32  	%r161, %r4, -8;
	neg.s32 	%r146, %r161;
	mov.b32 	%r147, 3;
	mov.b32 	%r145, 40;
$L__BB0_68:
	.pragma "nounroll";
	setp.ne.s32 	%p39, %r2, 0;
	@%p39 bra 	$L__BB0_70;
	add.s32 	%r107, %r147, -3;
	mov.u32 	%r108, _ZZ27block_specialization_kernelvE5value;
	cvt.u64.u32 	%rd64, %r108;
	cvta.shared.u64 	%rd65, %rd64;
	mapa.u64	%rd66, %rd65, %r107;
	add.s32 	%r109, %r145, -40;
	cvt.rn.f32.u32 	%f29, %r109;
	st.f32 	[%rd66], %f29;
	mov.u32 	%r110, _ZZ27block_specialization_kernelvE4lock;
	cvt.u64.u32 	%rd67, %r110;
	cvta.shared.u64 	%rd68, %rd67;
	mapa.u64	%rd69, %rd68, %r107;
	mov.b32 	%r111, 1;
	st.u32 	[%rd69], %r111;
	add.s32 	%r112, %r147, -2;
	mapa.u64	%rd70, %rd65, %r112;
	add.s32 	%r113, %r145, -30;
	cvt.rn.f32.u32 	%f30, %r113;
	st.f32 	[%rd70], %f30;
	mapa.u64	%rd71, %rd68, %r112;
	st.u32 	[%rd71], %r111;
	add.s32 	%r114, %r147, -1;
	mapa.u64	%rd72, %rd65, %r114;
	add.s32 	%r115, %r145, -20;
	cvt.rn.f32.u32 	%f31, %r115;
	st.f32 	[%rd72], %f31;
	mapa.u64	%rd73, %rd68, %r114;
	st.u32 	[%rd73], %r111;
	add.s32 	%r116, %r147, 4;
	mapa.u64	%rd74, %rd65, %r147;
	add.s32 	%r117, %r145, -10;
	cvt.rn.f32.u32 	%f32, %r117;
	st.f32 	[%rd74], %f32;
	mapa.u64	%rd75, %rd68, %r147;
	st.u32 	[%rd75], %r111;
	add.s32 	%r118, %r147, 1;
	mapa.u64	%rd76, %rd65, %r118;
	add.s32 	%r119, %r145, 30;
	cvt.rn.f32.u32 	%f33, %r145;
	st.f32 	[%rd76], %f33;
	mapa.u64	%rd77, %rd68, %r118;
	st.u32 	[%rd77], %r111;
	add.s32 	%r120, %r147, 2;
	mapa.u64	%rd78, %rd65, %r120;
	add.s32 	%r121, %r145, 10;
	cvt.rn.f32.u32 	%f34, %r121;
	st.f32 	[%rd78], %f34;
	mapa.u64	%rd79, %rd68, %r120;
	st.u32 	[%rd79], %r111;
	add.s32 	%r122, %r147, 3;
	mapa.u64	%rd80, %rd65, %r122;
	add.s32 	%r123, %r145, 20;
	cvt.rn.f32.u32 	%f35, %r123;
	st.f32 	[%rd80], %f35;
	mapa.u64	%rd81, %rd68, %r122;
	st.u32 	[%rd81], %r111;
	mapa.u64	%rd82, %rd65, %r116;
	cvt.rn.f32.u32 	%f36, %r119;
	st.f32 	[%rd82], %f36;
	mapa.u64	%rd83, %rd68, %r116;
	st.u32 	[%rd83], %r111;
$L__BB0_70:
	add.s32 	%r147, %r147, 8;
	add.s32 	%r146, %r146, 8;
	add.s32 	%r145, %r145, 80;
	setp.eq.s32 	%p40, %r146, 0;
	@%p40 bra 	$L__BB0_71;
	bra.uni 	$L__BB0_68;
$L__BB0_71:
	setp.eq.s32 	%p41, %r5, 0;
	@%p41 bra 	$L__BB0_83;
	and.b32  	%r53, %r4, 3;
	setp.lt.u32 	%p42, %r5, 4;
	@%p42 bra 	$L__BB0_76;
	setp.ne.s32 	%p43, %r2, 0;
	@%p43 bra 	$L__BB0_75;
	mov.u32 	%r124, _ZZ27block_specialization_kernelvE5value;
	cvt.u64.u32 	%rd84, %r124;
	cvta.shared.u64 	%rd85, %rd84;
	mapa.u64	%rd86, %rd85, %r161;
	mul.lo.s32 	%r125, %r161, 10;
	cvt.rn.f32.u32 	%f37, %r125;
	st.f32 	[%rd86], %f37;
	mov.u32 	%r126, _ZZ27block_specialization_kernelvE4lock;
	cvt.u64.u32 	%rd87, %r126;
	cvta.shared.u64 	%rd88, %rd87;
	mapa.u64	%rd89, %rd88, %r161;
	mov.b32 	%r127, 1;
	st.u32 	[%rd89], %r127;
	add.s32 	%r128, %r161, 1;
	mapa.u64	%rd90, %rd85, %r128;
	add.s32 	%r129, %r125, 10;
	cvt.rn.f32.u32 	%f38, %r129;
	st.f32 	[%rd90], %f38;
	mapa.u64	%rd91, %rd88, %r128;
	st.u32 	[%rd91], %r127;
	add.s32 	%r130, %r161, 2;
	mapa.u64	%rd92, %rd85, %r130;
	add.s32 	%r131, %r125, 20;
	cvt.rn.f32.u32 	%f39, %r131;
	st.f32 	[%rd92], %f39;
	mapa.u64	%rd93, %rd88, %r130;
	st.u32 	[%rd93], %r127;
	add.s32 	%r132, %r161, 3;
	mapa.u64	%rd94, %rd85, %r132;
	add.s32 	%r133, %r125, 30;
	cvt.rn.f32.u32 	%f40, %r133;
	st.f32 	[%rd94], %f40;
	mapa.u64	%rd95, %rd88, %r132;
	st.u32 	[%rd95], %r127;
$L__BB0_75:
	add.s32 	%r161, %r161, 4;
$L__BB0_76:
	setp.eq.s32 	%p44, %r53, 0;
	@%p44 bra 	$L__BB0_83;
	setp.eq.s32 	%p45, %r53, 1;
	@%p45 bra 	$L__BB0_81;
	setp.ne.s32 	%p46, %r2, 0;
	@%p46 bra 	$L__BB0_80;
	mov.u32 	%r134, _ZZ27block_specialization_kernelvE5value;
	cvt.u64.u32 	%rd96, %r134;
	cvta.shared.u64 	%rd97, %rd96;
	mapa.u64	%rd98, %rd97, %r161;
	mul.lo.s32 	%r135, %r161, 10;
	cvt.rn.f32.u32 	%f41, %r135;
	st.f32 	[%rd98], %f41;
	mov.u32 	%r136, _ZZ27block_specialization_kernelvE4lock;
	cvt.u64.u32 	%rd99, %r136;
	cvta.shared.u64 	%rd100, %rd99;
	mapa.u64	%rd101, %rd100, %r161;
	mov.b32 	%r137, 1;
	st.u32 	[%rd101], %r137;
	add.s32 	%r138, %r161, 1;
	mapa.u64	%rd102, %rd97, %r138;
	add.s32 	%r139, %r135, 10;
	cvt.rn.f32.u32 	%f42, %r139;
	st.f32 	[%rd102], %f42;
	mapa.u64	%rd103, %rd100, %r138;
	st.u32 	[%rd103], %r137;
$L__BB0_80:
	add.s32 	%r161, %r161, 2;
$L__BB0_81:
	setp.ne.s32 	%p47, %r2, 0;
	and.b32  	%r140, %r4, 1;
	setp.eq.b32 	%p48, %r140, 1;
	not.pred 	%p49, %p48;
	or.pred  	%p50, %p49, %p47;
	@%p50 bra 	$L__BB0_83;
	mov.u32 	%r141, _ZZ27block_specialization_kernelvE5value;
	cvt.u64.u32 	%rd104, %r141;
	cvta.shared.u64 	%rd105, %rd104;
	mapa.u64	%rd106, %rd105, %r161;
	mul.lo.s32 	%r142, %r161, 10;
	cvt.rn.f32.u32 	%f43, %r142;
	st.f32 	[%rd106], %f43;
	mov.u32 	%r143, _ZZ27block_specialization_kernelvE4lock;
	cvt.u64.u32 	%rd107, %r143;
	cvta.shared.u64 	%rd108, %rd107;
	mapa.u64	%rd109, %rd108, %r161;
	mov.b32 	%r144, 1;
	st.u32 	[%rd109], %r144;
$L__BB0_83:
	ret;

}
	// .globl	_Z44block_specialization_kernel_with_global_lockPi
.visible .entry _Z44block_specialization_kernel_with_global_lockPi(
	.param .u64 .ptr .align 1 _Z44block_specialization_kernel_with_global_lockPi_param_0
)
.explicitcluster
.reqnctapercluster 5, 1, 1
{
	.local .align 16 .b8 	__local_depot1[16];
	.reg .b64 	%SP;
	.reg .b64 	%SPL;
	.reg .pred 	%p<46>;
	.reg .b32 	%r<145>;
	.reg .b32 	%f<36>;
	.reg .b64 	%rd<110>;
	.reg .b64 	%fd<4>;
	// demoted variable
	.shared .align 4 .f32 _ZZ44block_specialization_kernel_with_global_lockPiE5value;
	// demoted variable
	.shared .align 4 .f32 _ZZ44block_specialization_kernel_with_global_lockPiE11cluster_sum;
	// demoted variable
	.shared .align 4 .f32 _ZZ44block_specialization_kernel_with_global_lockPiE11cluster_max;
	// demoted variable
	.shared .align 4 .u32 _ZZ44block_specialization_kernel_with_global_lockPiE4lock;
	mov.u64 	%SPL, __local_depot1;
	cvta.local.u64 	%SP, %SPL;
	ld.param.u64 	%rd20, [_Z44block_specialization_kernel_with_global_lockPi_param_0];
	cvta.to.global.u64 	%rd1, %rd20;
	add.u64 	%rd21, %SP, 0;
	add.u64 	%rd2, %SPL, 0;
	mov.u32 	%r1, %cluster_ctarank;
	mov.u32 	%r2, %tid.x;
	setp.eq.s32 	%p1, %r1, 4;
	@%p1 bra 	$L__BB1_50;
	ld.volatile.shared.u32 	%r43, [_ZZ44block_specialization_kernel_with_global_lockPiE4lock];
	setp.ne.s32 	%p2, %r43, 0;
	@%p2 bra 	$L__BB1_3;
$L__BB1_2:
	mov.b32 	%r44, 1;
	// begin inline asm
	nanosleep.u32 %r44;
	// end inline asm
	ld.volatile.shared.u32 	%r45, [_ZZ44block_specialization_kernel_with_global_lockPiE4lock];
	setp.eq.s32 	%p3, %r45, 0;
	@%p3 bra 	$L__BB1_2;
$L__BB1_3:
	setp.ne.s32 	%p4, %r2, 0;
	@%p4 bra 	$L__BB1_5;
	ld.shared.f32 	%f1, [_ZZ44block_specialization_kernel_with_global_lockPiE5value];
	cvt.f64.f32 	%fd1, %f1;
	st.local.u32 	[%rd2], %r1;
	st.local.f64 	[%rd2+8], %fd1;
	mov.u64 	%rd22, $str;
	cvta.global.u64 	%rd23, %rd22;
	{ // callseq 3, 0
	.param .b64 param0;
	st.param.b64 	[param0], %rd23;
	.param .b64 param1;
	st.param.b64 	[param1], %rd21;
	.param .b32 retval0;
	call.uni (retval0), 
	vprintf, 
	(
	param0, 
	param1
	);
	ld.param.b32 	%r46, [retval0];
	} // callseq 3
	mov.b32 	%r48, 0;
	st.shared.u32 	[_ZZ44block_specialization_kernel_with_global_lockPiE11cluster_sum], %r48;
	atom.global.add.u32 	%r49, [%rd1], 1;
$L__BB1_5:
	ld.volatile.global.u32 	%r50, [%rd1];
	setp.eq.s32 	%p5, %r50, 4;
	@%p5 bra 	$L__BB1_7;
$L__BB1_6:
	mov.b32 	%r51, 32;
	// begin inline asm
	nanosleep.u32 %r51;
	// end inline asm
	ld.volatile.global.u32 	%r52, [%rd1];
	setp.ne.s32 	%p6, %r52, 4;
	@%p6 bra 	$L__BB1_6;
$L__BB1_7:
	setp.ne.s32 	%p7, %r2, 0;
	@%p7 bra 	$L__BB1_9;
	st.local.u32 	[%rd2], %r1;
	mov.u64 	%rd25, $str$4;
	cvta.global.u64 	%rd26, %rd25;
	{ // callseq 4, 0
	.param .b64 param0;
	st.param.b64 	[param0], %rd26;
	.param .b64 param1;
	st.param.b64 	[param1], %rd21;
	.param .b32 retval0;
	call.uni (retval0), 
	vprintf, 
	(
	param0, 
	param1
	);
	ld.param.b32 	%r53, [retval0];
	} // callseq 4
$L__BB1_9:
	mov.u32 	%r14, %cluster_nctarank;
	add.s32 	%r15, %r14, -1;
	setp.lt.u32 	%p8, %r15, 2;
	@%p8 bra 	$L__BB1_18;
	mov.b32 	%r135, 1;
	mov.u32 	%r58, _ZZ44block_specialization_kernel_with_global_lockPiE11cluster_sum;
	cvt.u64.u32 	%rd30, %r58;
	mov.u64 	%rd32, $str$5;
$L__BB1_11:
	setp.ne.s32 	%p9, %r2, 0;
	@%p9 bra 	$L__BB1_13;
	add.s32 	%r56, %r135, %r1;
	rem.u32 	%r57, %r56, %r15;
	cvta.shared.u64 	%rd31, %rd30;
	mapa.u64	%rd103, %rd31, %r57;
	ld.shared.f32 	%f2, [_ZZ44block_specialization_kernel_with_global_lockPiE5value];
	atom.add.f32 	%f3, [%rd103], %f2;
	atom.global.add.u32 	%r59, [%rd1], 1;
$L__BB1_13:
	ld.volatile.global.u32 	%r60, [%rd1];
	add.s32 	%r17, %r135, 1;
	shl.b32 	%r18, %r17, 2;
	setp.eq.s32 	%p10, %r60, %r18;
	@%p10 bra 	$L__BB1_15;
$L__BB1_14:
	mov.b32 	%r61, 32;
	// begin inline asm
	nanosleep.u32 %r61;
	// end inline asm
	ld.volatile.global.u32 	%r62, [%rd1];
	setp.ne.s32 	%p11, %r62, %r18;
	@%p11 bra 	$L__BB1_14;
$L__BB1_15:
	setp.ne.s32 	%p12, %r2, 0;
	@%p12 bra 	$L__BB1_17;
	ld.volatile.global.u32 	%r63, [%rd1];
	st.local.v2.u32 	[%rd2], {%r1, %r135};
	st.local.u32 	[%rd2+8], %r63;
	cvta.global.u64 	%rd33, %rd32;
	{ // callseq 5, 0
	.param .b64 param0;
	st.param.b64 	[param0], %rd33;
	.param .b64 param1;
	st.param.b64 	[param1], %rd21;
	.param .b32 retval0;
	call.uni (retval0), 
	vprintf, 
	(
	param0, 
	param1
	);
	ld.param.b32 	%r64, [retval0];
	} // callseq 5
$L__BB1_17:
	setp.ne.s32 	%p13, %r17, %r15;
	mov.u32 	%r135, %r17;
	@%p13 bra 	$L__BB1_11;
$L__BB1_18:
	setp.ne.s32 	%p14, %r2, 0;
	@%p14 bra 	$L__BB1_20;
	ld.shared.f32 	%f4, [_ZZ44block_specialization_kernel_with_global_lockPiE11cluster_sum];
	cvt.f64.f32 	%fd2, %f4;
	st.local.u32 	[%rd2], %r1;
	st.local.f64 	[%rd2+8], %fd2;
	mov.u64 	%rd35, $str$1;
	cvta.global.u64 	%rd36, %rd35;
	{ // callseq 6, 0
	.param .b64 param0;
	st.param.b64 	[param0], %rd36;
	.param .b64 param1;
	st.param.b64 	[param1], %rd21;
	.param .b32 retval0;
	call.uni (retval0), 
	vprintf, 
	(
	param0, 
	param1
	);
	ld.param.b32 	%r66, [retval0];
	} // callseq 6
	mov.b32 	%r68, 0;
	st.shared.u32 	[_ZZ44block_specialization_kernel_with_global_lockPiE11cluster_max], %r68;
$L__BB1_20:
	setp.lt.u32 	%p15, %r15, 2;
	barrier.cluster.arrive;
	barrier.cluster.wait;
	@%p15 bra 	$L__BB1_48;
	add.s32 	%r19, %r14, -2;
	add.s32 	%r70, %r14, -3;
	and.b32  	%r20, %r19, 3;
	setp.lt.u32 	%p16, %r70, 3;
	mov.b32 	%r139, 1;
	@%p16 bra 	$L__BB1_41;
	add.s32 	%r137, %r1, 2;
	and.b32  	%r72, %r19, -4;
	neg.s32 	%r138, %r72;
	mov.b32 	%r136, 2;
$L__BB1_23:
	setp.ne.s32 	%p17, %r2, 0;
	@%p17 bra 	$L__BB1_25;
	add.s32 	%r73, %r137, -1;
	rem.u32 	%r74, %r73, %r15;
	mov.u32 	%r75, _ZZ44block_specialization_kernel_with_global_lockPiE11cluster_max;
	cvt.u64.u32 	%rd38, %r75;
	cvta.shared.u64 	%rd39, %rd38;
	mapa.u64	%rd103, %rd39, %r74;
$L__BB1_25:
	setp.ne.s32 	%p18, %r2, 0;
	barrier.cluster.arrive;
	barrier.cluster.wait;
	@%p18 bra 	$L__BB1_27;
	ld.f32 	%f5, [%rd103];
	ld.shared.f32 	%f6, [_ZZ44block_specialization_kernel_with_global_lockPiE5value];
	max.f32 	%f7, %f5, %f6;
	st.f32 	[%rd103], %f7;
$L__BB1_27:
	setp.ne.s32 	%p19, %r2, 0;
	barrier.cluster.arrive;
	barrier.cluster.wait;
	@%p19 bra 	$L__BB1_29;
	rem.u32 	%r76, %r137, %r15;
	mov.u32 	%r77, _ZZ44block_specialization_kernel_with_global_lockPiE11cluster_max;
	cvt.u64.u32 	%rd40, %r77;
	cvta.shared.u64 	%rd41, %rd40;
	mapa.u64	%rd103, %rd41, %r76;
$L__BB1_29:
	setp.ne.s32 	%p20, %r2, 0;
	barrier.cluster.arrive;
	barrier.cluster.wait;
	@%p20 bra 	$L__BB1_31;
	ld.f32 	%f8, [%rd103];
	ld.shared.f32 	%f9, [_ZZ44block_specialization_kernel_with_global_lockPiE5value];
	max.f32 	%f10, %f8, %f9;
	st.f32 	[%rd103], %f10;
$L__BB1_31:
	setp.ne.s32 	%p21, %r2, 0;
	barrier.cluster.arrive;
	barrier.cluster.wait;
	@%p21 bra 	$L__BB1_33;
	add.s32 	%r78, %r137, 1;
	rem.u32 	%r79, %r78, %r15;
	mov.u32 	%r80, _ZZ44block_specialization_kernel_with_global_lockPiE11cluster_max;
	cvt.u64.u32 	%rd42, %r80;
	cvta.shared.u64 	%rd43, %rd42;
	mapa.u64	%rd103, %rd43, %r79;
$L__BB1_33:
	setp.ne.s32 	%p22, %r2, 0;
	barrier.cluster.arrive;
	barrier.cluster.wait;
	@%p22 bra 	$L__BB1_35;
	ld.f32 	%f11, [%rd103];
	ld.shared.f32 	%f12, [_ZZ44block_specialization_kernel_with_global_lockPiE5value];
	max.f32 	%f13, %f11, %f12;
	st.f32 	[%rd103], %f13;
$L__BB1_35:
	setp.ne.s32 	%p23, %r2, 0;
	barrier.cluster.arrive;
	barrier.cluster.wait;
	@%p23 bra 	$L__BB1_37;
	add.s32 	%r81, %r137, 2;
	rem.u32 	%r82, %r81, %r15;
	mov.u32 	%r83, _ZZ44block_specialization_kernel_with_global_lockPiE11cluster_max;
	cvt.u64.u32 	%rd44, %r83;
	cvta.shared.u64 	%rd45, %rd44;
	mapa.u64	%rd103, %rd45, %r82;
$L__BB1_37:
	setp.ne.s32 	%p24, %r2, 0;
	barrier.cluster.arrive;
	barrier.cluster.wait;
	@%p24 bra 	$L__BB1_39;
	ld.f32 	%f14, [%rd103];
	ld.shared.f32 	%f15, [_ZZ44block_specialization_kernel_with_global_lockPiE5value];
	max.f32 	%f16, %f14, %f15;
	st.f32 	[%rd103], %f16;
$L__BB1_39:
	barrier.cluster.arrive;
	barrier.cluster.wait;
	add.s32 	%r138, %r138, 4;
	add.s32 	%r137, %r137, 4;
	add.s32 	%r136, %r136, 4;
	setp.ne.s32 	%p25, %r138, 0;
	@%p25 bra 	$L__BB1_23;
	add.s32 	%r139, %r136, -1;
$L__BB1_41:
	setp.eq.s32 	%p26, %r20, 0;
	@%p26 bra 	$L__BB1_48;
	add.s32 	%r141, %r1, %r139;
	neg.s32 	%r140, %r20;
$L__BB1_43:
	.pragma "nounroll";
	setp.ne.s32 	%p27, %r2, 0;
	@%p27 bra 	$L__BB1_45;
	rem.u32 	%r84, %r141, %r15;
	mov.u32 	%r85, _ZZ44block_specialization_kernel_with_global_lockPiE11cluster_max;
	cvt.u64.u32 	%rd46, %r85;
	cvta.shared.u64 	%rd47, %rd46;
	mapa.u64	%rd103, %rd47, %r84;
$L__BB1_45:
	setp.ne.s32 	%p28, %r2, 0;
	barrier.cluster.arrive;
	barrier.cluster.wait;
	@%p28 bra 	$L__BB1_47;
	ld.f32 	%f17, [%rd103];
	ld.shared.f32 	%f18, [_ZZ44block_specialization_kernel_with_global_lockPiE5value];
	max.f32 	%f19, %f17, %f18;
	st.f32 	[%rd103], %f19;
$L__BB1_47:
	barrier.cluster.arrive;
	barrier.cluster.wait;
	add.s32 	%r141, %r141, 1;
	add.s32 	%r140, %r140, 1;
	setp.ne.s32 	%p29, %r140, 0;
	@%p29 bra 	$L__BB1_43;
$L__BB1_48:
	setp.ne.s32 	%p30, %r2, 0;
	@%p30 bra 	$L__BB1_70;
	ld.shared.f32 	%f20, [_ZZ44block_specialization_kernel_with_global_lockPiE11cluster_max];
	cvt.f64.f32 	%fd3, %f20;
	st.local.u32 	[%rd2], %r1;
	st.local.f64 	[%rd2+8], %fd3;
	mov.u64 	%rd48, $str$2;
	cvta.global.u64 	%rd49, %rd48;
	{ // callseq 7, 0
	.param .b64 param0;
	st.param.b64 	[param0], %rd49;
	.param .b64 param1;
	st.param.b64 	[param1], %rd21;
	.param .b32 retval0;
	call.uni (retval0), 
	vprintf, 
	(
	param0, 
	param1
	);
	ld.param.b32 	%r86, [retval0];
	} // callseq 7
	bra.uni 	$L__BB1_70;
$L__BB1_50:
	setp.ne.s32 	%p31, %r2, 0;
	@%p31 bra 	$L__BB1_52;
	mov.u64 	%rd51, $str$3;
	cvta.global.u64 	%rd52, %rd51;
	{ // callseq 8, 0
	.param .b64 param0;
	st.param.b64 	[param0], %rd52;
	.param .b64 param1;
	st.param.b64 	[param1], 0;
	.param .b32 retval0;
	call.uni (retval0), 
	vprintf, 
	(
	param0, 
	param1
	);
	ld.param.b32 	%r88, [retval0];
	} // callseq 8
$L__BB1_52:
	mov.u32 	%r3, %cluster_nctarank;
	add.s32 	%r4, %r3, -1;
	setp.eq.s32 	%p32, %r4, 0;
	@%p32 bra 	$L__BB1_70;
	add.s32 	%r91, %r3, -2;
	and.b32  	%r5, %r4, 7;
	setp.lt.u32 	%p33, %r91, 7;
	mov.b32 	%r143, 0;
	@%p33 bra 	$L__BB1_58;
	and.b32  	%r143, %r4, -8;
	neg.s32 	%r133, %r143;
	mov.b32 	%r134, 3;
	mov.b32 	%r132, 40;
$L__BB1_55:
	.pragma "nounroll";
	setp.ne.s32 	%p34, %r2, 0;
	@%p34 bra 	$L__BB1_57;
	add.s32 	%r94, %r134, -3;
	mov.u32 	%r95, _ZZ44block_specialization_kernel_with_global_lockPiE5value;
	cvt.u64.u32 	%rd53, %r95;
	cvta.shared.u64 	%rd54, %rd53;
	mapa.u64	%rd55, %rd54, %r94;
	add.s32 	%r96, %r132, -40;
	cvt.rn.f32.u32 	%f21, %r96;
	st.f32 	[%rd55], %f21;
	mov.u32 	%r97, _ZZ44block_specialization_kernel_with_global_lockPiE4lock;
	cvt.u64.u32 	%rd56, %r97;
	cvta.shared.u64 	%rd57, %rd56;
	mapa.u64	%rd58, %rd57, %r94;
	mov.b32 	%r98, 1;
	st.u32 	[%rd58], %r98;
	add.s32 	%r99, %r134, -2;
	mapa.u64	%rd59, %rd54, %r99;
	add.s32 	%r100, %r132, -30;
	cvt.rn.f32.u32 	%f22, %r100;
	st.f32 	[%rd59], %f22;
	mapa.u64	%rd60, %rd57, %r99;
	st.u32 	[%rd60], %r98;
	add.s32 	%r101, %r134, -1;
	mapa.u64	%rd61, %rd54, %r101;
	add.s32 	%r102, %r132, -20;
	cvt.rn.f32.u32 	%f23, %r102;
	st.f32 	[%rd61], %f23;
	mapa.u64	%rd62, %rd57, %r101;
	st.u32 	[%rd62], %r98;
	add.s32 	%r103, %r134, 4;
	mapa.u64	%rd63, %rd54, %r134;
	add.s32 	%r104, %r132, -10;
	cvt.rn.f32.u32 	%f24, %r104;
	st.f32 	[%rd63], %f24;
	mapa.u64	%rd64, %rd57, %r134;
	st.u32 	[%rd64], %r98;
	add.s32 	%r105, %r134, 1;
	mapa.u64	%rd65, %rd54, %r105;
	add.s32 	%r106, %r132, 30;
	cvt.rn.f32.u32 	%f25, %r132;
	st.f32 	[%rd65], %f25;
	mapa.u64	%rd66, %rd57, %r105;
	st.u32 	[%rd66], %r98;
	add.s32 	%r107, %r134, 2;
	mapa.u64	%rd67, %rd54, %r107;
	add.s32 	%r108, %r132, 10;
	cvt.rn.f32.u32 	%f26, %r108;
	st.f32 	[%rd67], %f26;
	mapa.u64	%rd68, %rd57, %r107;
	st.u32 	[%rd68], %r98;
	add.s32 	%r109, %r134, 3;
	mapa.u64	%rd69, %rd54, %r109;
	add.s32 	%r110, %r132, 20;
	cvt.rn.f32.u32 	%f27, %r110;
	st.f32 	[%rd69], %f27;
	mapa.u64	%rd70, %rd57, %r109;
	st.u32 	[%rd70], %r98;
	mapa.u64	%rd71, %rd54, %r103;
	cvt.rn.f32.u32 	%f28, %r106;
	st.f32 	[%rd71], %f28;
	mapa.u64	%rd72, %rd57, %r103;
	st.u32 	[%rd72], %r98;
$L__BB1_57:
	add.s32 	%r134, %r134, 8;
	add.s32 	%r133, %r133, 8;
	add.s32 	%r132, %r132, 80;
	setp.eq.s32 	%p35, %r133, 0;
	@%p35 bra 	$L__BB1_58;
	bra.uni 	$L__BB1_55;
$L__BB1_58:
	setp.eq.s32 	%p36, %r5, 0;
	@%p36 bra 	$L__BB1_70;
	and.b32  	%r38, %r4, 3;
	setp.lt.u32 	%p37, %r5, 4;
	@%p37 bra 	$L__BB1_63;
	setp.ne.s32 	%p38, %r2, 0;
	@%p38 bra 	$L__BB1_62;
	mov.u32 	%r111, _ZZ44block_specialization_kernel_with_global_lockPiE5value;
	cvt.u64.u32 	%rd73, %r111;
	cvta.shared.u64 	%rd74, %rd73;
	mapa.u64	%rd75, %rd74, %r143;
	mul.lo.s32 	%r112, %r143, 10;
	cvt.rn.f32.u32 	%f29, %r112;
	st.f32 	[%rd75], %f29;
	mov.u32 	%r113, _ZZ44block_specialization_kernel_with_global_lockPiE4lock;
	cvt.u64.u32 	%rd76, %r113;
	cvta.shared.u64 	%rd77, %rd76;
	mapa.u64	%rd78, %rd77, %r143;
	mov.b32 	%r114, 1;
	st.u32 	[%rd78], %r114;
	add.s32 	%r115, %r143, 1;
	mapa.u64	%rd79, %rd74, %r115;
	add.s32 	%r116, %r112, 10;
	cvt.rn.f32.u32 	%f30, %r116;
	st.f32 	[%rd79], %f30;
	mapa.u64	%rd80, %rd77, %r115;
	st.u32 	[%rd80], %r114;
	add.s32 	%r117, %r143, 2;
	mapa.u64	%rd81, %rd74, %r117;
	add.s32 	%r118, %r112, 20;
	cvt.rn.f32.u32 	%f31, %r118;
	st.f32 	[%rd81], %f31;
	mapa.u64	%rd82, %rd77, %r117;
	st.u32 	[%rd82], %r114;
	add.s32 	%r119, %r143, 3;
	mapa.u64	%rd83, %rd74, %r119;
	add.s32 	%r120, %r112, 30;
	cvt.rn.f32.u32 	%f32, %r120;
	st.f32 	[%rd83], %f32;
	mapa.u64	%rd84, %rd77, %r119;
	st.u32 	[%rd84], %r114;
$L__BB1_62:
	add.s32 	%r143, %r143, 4;
$L__BB1_63:
	setp.eq.s32 	%p39, %r38, 0;
	@%p39 bra 	$L__BB1_70;
	setp.eq.s32 	%p40, %r38, 1;
	@%p40 bra 	$L__BB1_68;
	setp.ne.s32 	%p41, %r2, 0;
	@%p41 bra 	$L__BB1_67;
	mov.u32 	%r121, _ZZ44block_specialization_kernel_with_global_lockPiE5value;
	cvt.u64.u32 	%rd85, %r121;
	cvta.shared.u64 	%rd86, %rd85;
	mapa.u64	%rd87, %rd86, %r143;
	mul.lo.s32 	%r122, %r143, 10;
	cvt.rn.f32.u32 	%f33, %r122;
	st.f32 	[%rd87], %f33;
	mov.u32 	%r123, _ZZ44block_specialization_kernel_with_global_lockPiE4lock;
	cvt.u64.u32 	%rd88, %r123;
	cvta.shared.u64 	%rd89, %rd88;
	mapa.u64	%rd90, %rd89, %r143;
	mov.b32 	%r124, 1;
	st.u32 	[%rd90], %r124;
	add.s32 	%r125, %r143, 1;
	mapa.u64	%rd91, %rd86, %r125;
	add.s32 	%r126, %r122, 10;
	cvt.rn.f32.u32 	%f34, %r126;
	st.f32 	[%rd91], %f34;
	mapa.u64	%rd92, %rd89, %r125;
	st.u32 	[%rd92], %r124;
$L__BB1_67:
	add.s32 	%r143, %r143, 2;
$L__BB1_68:
	setp.ne.s32 	%p42, %r2, 0;
	and.b32  	%r127, %r4, 1;
	setp.eq.b32 	%p43, %r127, 1;
	not.pred 	%p44, %p43;
	or.pred  	%p45, %p44, %p42;
	@%p45 bra 	$L__BB1_70;
	mov.u32 	%r128, _ZZ44block_specialization_kernel_with_global_lockPiE5value;
	cvt.u64.u32 	%rd93, %r128;
	cvta.shared.u64 	%rd94, %rd93;
	mapa.u64	%rd95, %rd94, %r143;
	mul.lo.s32 	%r129, %r143, 10;
	cvt.rn.f32.u32 	%f35, %r129;
	st.f32 	[%rd95], %f35;
	mov.u32 	%r130, _ZZ44block_specialization_kernel_with_global_lockPiE4lock;
	cvt.u64.u32 	%rd96, %r130;
	cvta.shared.u64 	%rd97, %rd96;
	mapa.u64	%rd98, %rd97, %r143;
	mov.b32 	%r131, 1;
	st.u32 	[%rd98], %r131;
$L__BB1_70:
	ret;

}


// ===== COMPILED SASS (sm_100) =====

	.target	sm_100

	.elftype	@"ET_EXEC"


//--------------------- .note.nv.tkinfo           --------------------------
	.section	.note.nv.tkinfo,"",@"SHT_NOTE"
	.sectionflags	@"SHF_NOTE_NV_TKINFO"
	.tkinfo
        /*0018*/ 	.word	0x00000002
        /*0030*/ 	.string	""
        /*0030*/ 	.string	"ptxas"
        /*0030*/ 	.string	"Cuda compilation tools, release 13.0, V13.0.88"
        /*0030*/ 	.string	"Build cuda_13.0.r13.0/compiler.36424714_0"
        /*0030*/ 	.string	"-arch sm_100 -m 64 "



//--------------------- .note.nv.cuinfo           --------------------------
	.section	.note.nv.cuinfo,"",@"SHT_NOTE"
	.sectionflags	@"SHF_NOTE_NV_CUINFO"
        /*0018*/ 	.short	0x0002
        /*001a*/ 	.short	0x0064
        /*001c*/ 	.short	0x0082
	.zero		2


//--------------------- .nv.info                  --------------------------
	.section	.nv.info,"",@"SHT_CUDA_INFO"
	.align	4


	//----- nvinfo : EIATTR_REGCOUNT
	.align		4
        /*0000*/ 	.byte	0x04, 0x2f
        /*0002*/ 	.short	(.L_7 - .L_6)
	.align		4
.L_6:
        /*0004*/ 	.word	index@(_Z27block_specialization_kernelv)
        /*0008*/ 	.word	0x00000020


	//----- nvinfo : EIATTR_FRAME_SIZE
	.align		4
.L_7:
        /*000c*/ 	.byte	0x04, 0x11
        /*000e*/ 	.short	(.L_9 - .L_8)
	.align		4
.L_8:
        /*0010*/ 	.word	index@(_Z27block_specialization_kernelv)
        /*0014*/ 	.word	0x00000010


	//----- nvinfo : EIATTR_REGCOUNT
	.align		4
.L_9:
        /*0018*/ 	.byte	0x04, 0x2f
        /*001a*/ 	.short	(.L_11 - .L_10)
	.align		4
.L_10:
        /*001c*/ 	.word	index@(_Z44block_specialization_kernel_with_global_lockPi)
        /*0020*/ 	.word	0x00000020


	//----- nvinfo : EIATTR_FRAME_SIZE
	.align		4
.L_11:
        /*0024*/ 	.byte	0x04, 0x11
        /*0026*/ 	.short	(.L_13 - .L_12)
	.align		4
.L_12:
        /*0028*/ 	.word	index@(_Z44block_specialization_kernel_with_global_lockPi)
        /*002c*/ 	.word	0x00000010


	//----- nvinfo : EIATTR_MIN_STACK_SIZE
	.align		4
.L_13:
        /*0030*/ 	.byte	0x04, 0x12
        /*0032*/ 	.short	(.L_15 - .L_14)
	.align		4
.L_14:
        /*0034*/ 	.word	index@(_Z44block_specialization_kernel_with_global_lockPi)
        /*0038*/ 	.word	0x00000010


	//----- nvinfo : EIATTR_MIN_STACK_SIZE
	.align		4
.L_15:
        /*003c*/ 	.byte	0x04, 0x12
        /*003e*/ 	.short	(.L_17 - .L_16)
	.align		4
.L_16:
        /*0040*/ 	.word	index@(_Z27block_specialization_kernelv)
        /*0044*/ 	.word	0x00000010
.L_17:


//--------------------- .nv.compat                --------------------------
	.section	.nv.compat,"",@"SHT_CUDA_COMPAT_INFO"
	.align	4
        /*0000*/ 	.byte	0x02, 0x09, 0x00, 0x00, 0x02, 0x02, 0x01, 0x00, 0x02, 0x05, 0x05, 0x00, 0x03, 0x07, 0x01, 0x01
        /*0010*/ 	.byte	0x02, 0x03, 0x00, 0x00, 0x02, 0x06, 0x01, 0x00, 0x04, 0x0b, 0x08, 0x00, 0x09, 0x00, 0x00, 0x00
        /*0020*/ 	.byte	0x00, 0x00, 0x00, 0x00


//--------------------- .nv.info._Z44block_specialization_kernel_with_global_lockPi --------------------------
	.section	.nv.info._Z44block_specialization_kernel_with_global_lockPi,"",@"SHT_CUDA_INFO"
	.sectionflags	@""
	.align	4


	//----- nvinfo : EIATTR_CUDA_API_VERSION
	.align		4
        /*0000*/ 	.byte	0x04, 0x37
        /*0002*/ 	.short	(.L_19 - .L_18)
.L_18:
        /*0004*/ 	.word	0x00000082


	//----- nvinfo : EIATTR_KPARAM_INFO
	.align		4
.L_19:
        /*0008*/ 	.byte	0x04, 0x17
        /*000a*/ 	.short	(.L_21 - .L_20)
.L_20:
        /*000c*/ 	.word	0x00000000
        /*0010*/ 	.short	0x0000
        /*0012*/ 	.short	0x0000
        /*0014*/ 	.byte	0x00, 0xf5, 0x21, 0x00


	//----- nvinfo : EIATTR_EXPLICIT_CLUSTER
	.align		4
.L_21:
        /*0018*/ 	.byte	0x01, 0x3e
	.zero		2


	//----- nvinfo : EIATTR_CTA_PER_CLUSTER
	.align		4
        /*001c*/ 	.byte	0x04, 0x3d
        /*001e*/ 	.short	(.L_23 - .L_22)
.L_22:
        /*0020*/ 	.word	0x00000005
        /*0024*/ 	.word	0x00000001
        /*0028*/ 	.word	0x00000001


	//----- nvinfo : EIATTR_SPARSE_MMA_MASK
	.align		4
.L_23:
        /*002c*/ 	.byte	0x03, 0x50
        /*002e*/ 	.short	0x0000


	//----- nvinfo : EIATTR_MAXREG_COUNT
	.align		4
        /*0030*/ 	.byte	0x03, 0x1b
        /*0032*/ 	.short	0x00ff


	//----- nvinfo : EIATTR_EXTERNS
	.align		4
        /*0034*/ 	.byte	0x04, 0x0f
        /*0036*/ 	.short	(.L_25 - .L_24)


	//   ....[0]....
	.align		4
.L_24:
        /*0038*/ 	.word	index@(vprintf)


	//----- nvinfo : EIATTR_MERCURY_ISA_VERSION
	.align		4
.L_25:
        /*003c*/ 	.byte	0x03, 0x5f
        /*003e*/ 	.short	0x0101


	//----- nvinfo : EIATTR_VRC_CTA_INIT_COUNT
	.align		4
        /*0040*/ 	.byte	0x02, 0x4a
	.zero		1
	.zero		1


	//----- nvinfo : EIATTR_SYSCALL_OFFSETS
	.align		4
        /*0044*/ 	.byte	0x04, 0x46
        /*0046*/ 	.short	(.L_27 - .L_26)


	//   ....[0]....
.L_26:
        /*0048*/ 	.word	0x00000240


	//   ....[1]....
        /*004c*/ 	.word	0x00000420


	//   ....[2]....
        /*0050*/ 	.word	0x00000a60


	//   ....[3]....
        /*0054*/ 	.word	0x00000be0


	//   ....[4]....
        /*0058*/ 	.word	0x00002550


	//   ....[5]....
        /*005c*/ 	.word	0x00002610


	//----- nvinfo : EIATTR_EXIT_INSTR_OFFSETS
	.align		4
.L_27:
        /*0060*/ 	.byte	0x04, 0x1c
        /*0062*/ 	.short	(.L_29 - .L_28)


	//   ....[0]....
.L_28:
        /*0064*/ 	.word	0x00002450


	//   ....[1]....
        /*0068*/ 	.word	0x00002560


	//   ....[2]....
        /*006c*/ 	.word	0x00002680


	//   ....[3]....
        /*0070*/ 	.word	0x000031e0


	//   ....[4]....
        /*0074*/ 	.word	0x00003560


	//   ....[5]....
        /*0078*/ 	.word	0x000037d0


	//   ....[6]....
        /*007c*/ 	.word	0x00003910


	//----- nvinfo : EIATTR_CRS_STACK_SIZE
	.align		4
.L_29:
        /*0080*/ 	.byte	0x04, 0x1e
        /*0082*/ 	.short	(.L_31 - .L_30)
.L_30:
        /*0084*/ 	.word	0x00000000


	//----- nvinfo : EIATTR_CBANK_PARAM_SIZE
	.align		4
.L_31:
        /*0088*/ 	.byte	0x03, 0x19
        /*008a*/ 	.short	0x0008


	//----- nvinfo : EIATTR_PARAM_CBANK
	.align		4
        /*008c*/ 	.byte	0x04, 0x0a
        /*008e*/ 	.short	(.L_33 - .L_32)
	.align		4
.L_32:
        /*0090*/ 	.word	index@(.nv.constant0._Z44block_specialization_kernel_with_global_lockPi)
        /*0094*/ 	.short	0x0380
        /*0096*/ 	.short	0x0008


	//----- nvinfo : EIATTR_SW_WAR
	.align		4
.L_33:
        /*0098*/ 	.byte	0x04, 0x36
        /*009a*/ 	.short	(.L_35 - .L_34)
.L_34:
        /*009c*/ 	.word	0x00000008
.L_35:


//--------------------- .nv.info._Z27block_specialization_kernelv --------------------------
	.section	.nv.info._Z27block_specialization_kernelv,"",@"SHT_CUDA_INFO"
	.sectionflags	@""
	.align	4


	//----- nvinfo : EIATTR_CUDA_API_VERSION
	.align		4
        /*0000*/ 	.byte	0x04, 0x37
        /*0002*/ 	.short	(.L_37 - .L_36)
.L_36:
        /*0004*/ 	.word	0x00000082


	//----- nvinfo : EIATTR_EXPLICIT_CLUSTER
	.align		4
.L_37:
        /*0008*/ 	.byte	0x01, 0x3e
	.zero		2


	//----- nvinfo : EIATTR_CTA_PER_CLUSTER
	.align		4
        /*000c*/ 	.byte	0x04, 0x3d
        /*000e*/ 	.short	(.L_39 - .L_38)
.L_38:
        /*0010*/ 	.word	0x00000005
        /*0014*/ 	.word	0x00000001
        /*0018*/ 	.word	0x00000001


	//----- nvinfo : EIATTR_SPARSE_MMA_MASK
	.align		4
.L_39:
        /*001c*/ 	.byte	0x03, 0x50
        /*001e*/ 	.short	0x0000


	//----- nvinfo : EIATTR_MAXREG_COUNT
	.align		4
        /*0020*/ 	.byte	0x03, 0x1b
        /*0022*/ 	.short	0x00ff


	//----- nvinfo : EIATTR_EXTERNS
	.align		4
        /*0024*/ 	.byte	0x04, 0x0f
        /*0026*/ 	.short	(.L_41 - .L_40)


	//   ....[0]....
	.align		4
.L_40:
        /*0028*/ 	.word	index@(vprintf)


	//----- nvinfo : EIATTR_MERCURY_ISA_VERSION
	.align		4
.L_41:
        /*002c*/ 	.byte	0x03, 0x5f
        /*002e*/ 	.short	0x0101


	//----- nvinfo : EIATTR_VRC_CTA_INIT_COUNT
	.align		4
        /*0030*/ 	.byte	0x02, 0x4a
	.zero		1
	.zero		1


	//----- nvinfo : EIATTR_SYSCALL_OFFSETS
	.align		4
        /*0034*/ 	.byte	0x04, 0x46
        /*0036*/ 	.short	(.L_43 - .L_42)


	//   ....[0]....
.L_42:
        /*0038*/ 	.word	0x00000240


	//   ....[1]....
        /*003c*/ 	.word	0x00002230


	//   ....[2]....
        /*0040*/ 	.word	0x00003ba0


	//----- nvinfo : EIATTR_EXIT_INSTR_OFFSETS
	.align		4
.L_43:
        /*0044*/ 	.byte	0x04, 0x1c
        /*0046*/ 	.short	(.L_45 - .L_44)


	//   ....[0]....
.L_44:
        /*0048*/ 	.word	0x00003aa0


	//   ....[1]....
        /*004c*/ 	.word	0x00003bb0


	//   ....[2]....
        /*0050*/ 	.word	0x00003c10


	//   ....[3]....
        /*0054*/ 	.word	0x00004730


	//   ....[4]....
        /*0058*/ 	.word	0x00004ab0


	//   ....[5]....
        /*005c*/ 	.word	0x00004d20


	//   ....[6]....
        /*0060*/ 	.word	0x00004e60


	//----- nvinfo : EIATTR_CRS_STACK_SIZE
	.align		4
.L_45:
        /*0064*/ 	.byte	0x04, 0x1e
        /*0066*/ 	.short	(.L_47 - .L_46)
.L_46:
        /*0068*/ 	.word	0x00000000


	//----- nvinfo : EIATTR_SW_WAR
	.align		4
.L_47:
        /*006c*/ 	.byte	0x04, 0x36
        /*006e*/ 	.short	(.L_49 - .L_48)
.L_48:
        /*0070*/ 	.word	0x00000008
.L_49:


//--------------------- .nv.callgraph             --------------------------
	.section	.nv.callgraph,"",@"SHT_CUDA_CALLGRAPH"
	.align	4
	.sectionentsize	8
	.align		4
        /*0000*/ 	.word	0x00000000
	.align		4
        /*0004*/ 	.word	0xffffffff
	.align		4
        /*0008*/ 	.word	index@(_Z44block_specialization_kernel_with_global_lockPi)
	.align		4
        /*000c*/ 	.word	index@(vprintf)
	.align		4
        /*0010*/ 	.word	index@(_Z27block_specialization_kernelv)
	.align		4
        /*0014*/ 	.word	index@(vprintf)
	.align		4
        /*0018*/ 	.word	0x00000000
	.align		4
        /*001c*/ 	.word	0xfffffffe
	.align		4
        /*0020*/ 	.word	0x00000000
	.align		4
        /*0024*/ 	.word	0xfffffffd
	.align		4
        /*0028*/ 	.word	0x00000000
	.align		4
        /*002c*/ 	.word	0xfffffffc


//--------------------- .nv.constant4             --------------------------
	.section	.nv.constant4,"a",@progbits
	.align	8
	.align		8
.nv.constant4:
        /*0000*/ 	.dword	vprintf
	.align		8
        /*0008*/ 	.dword	$str
	.align		8
        /*0010*/ 	.dword	$str$1
	.align		8
        /*0018*/ 	.dword	$str$2
	.align		8
        /*0020*/ 	.dword	$str$3
	.align		8
        /*0028*/ 	.dword	$str$4
	.align		8
        /*0030*/ 	.dword	$str$5


//--------------------- .text._Z44block_specialization_kernel_with_global_lockPi --------------------------
	.section	.text._Z44block_specialization_kernel_with_global_lockPi,"ax",@progbits
	.align	128
        .global         _Z44block_specialization_kernel_with_global_lockPi
        .type           _Z44block_specialization_kernel_with_global_lockPi,@function
        .size           _Z44block_specialization_kernel_with_global_lockPi,(.L_x_330 - _Z44block_specialization_kernel_with_global_lockPi)
        .other          _Z44block_specialization_kernel_with_global_lockPi,@"STO_CUDA_ENTRY STV_DEFAULT"
_Z44block_specialization_kernel_with_global_lockPi:
.text._Z44block_specialization_kernel_with_global_lockPi:
[----:B------:R-:W0:Y:S08]  /*0000*/  LDC R1, c[0x0][0x37c] ;  /* 0x0000df00ff017b82 */ /* 0x000e300000000800 */
[----:B------:R-:W1:Y:S01]  /*0010*/  S2UR UR6, SR_CgaCtaId ;  /* 0x00000000000679c3 */ /* 0x000e620000008800 */
[----:B------:R-:W2:Y:S01]  /*0020*/  LDCU UR4, c[0x0][0x2f8] ;  /* 0x00005f00ff0477ac */ /* 0x000ea20008000800 */
[----:B------:R-:W3:Y:S01]  /*0030*/  S2R R26, SR_TID.X ;  /* 0x00000000001a7919 */ /* 0x000ee20000002100 */
[----:B0-----:R-:W-:Y:S01]  /*0040*/  VIADD R1, R1, 0xfffffff0 ;  /* 0xfffffff001017836 */ /* 0x001fe20000000000 */
[----:B------:R-:W0:Y:S01]  /*0050*/  LDCU UR5, c[0x0][0x2fc] ;  /* 0x00005f80ff0577ac */ /* 0x000e220008000800 */
[----:B------:R-:W4:Y:S03]  /*0060*/  LDCU.64 UR36, c[0x0][0x358] ;  /* 0x00006b00ff2477ac */ /* 0x000f260008000a00 */
[----:B--2---:R-:W-:Y:S01]  /*0070*/  IADD3 R19, P1, PT, R1, UR4, RZ ;  /* 0x0000000401137c10 */ /* 0x004fe2000ff3e0ff */
[----:B-1----:R-:W-:-:S04]  /*0080*/  IMAD.U32 R2, RZ, RZ, UR6 ;  /* 0x00000006ff027e24 */ /* 0x002fc8000f8e00ff */
[----:B0-----:R-:W-:Y:S01]  /*0090*/  IMAD.X R18, RZ, RZ, UR5, P1 ;  /* 0x00000005ff127e24 */ /* 0x001fe200088e06ff */
[----:B------:R-:W-:-:S13]  /*00a0*/  ISETP.NE.AND P0, PT, R2, 0x4, PT ;  /* 0x000000040200780c */ /* 0x000fda0003f05270 */
[----:B---34-:R-:W-:Y:S05]  /*00b0*/  @!P0 BRA `(.L_x_0) ;  /* 0x00000024002c8947 */ /* 0x018fea0003800000 */
[----:B------:R-:W-:Y:S02]  /*00c0*/  MOV R3, 0x400 ;  /* 0x0000040000037802 */ /* 0x000fe40000000f00 */
[----:B------:R-:W-:Y:S02]  /*00d0*/  ISETP.NE.AND P1, PT, R26, RZ, PT ;  /* 0x000000ff1a00720c */ /* 0x000fe40003f25270 */
[----:B------:R-:W-:-:S05]  /*00e0*/  LEA R0, R2, R3, 0x18 ;  /* 0x0000000302007211 */ /* 0x000fca00078ec0ff */
[----:B------:R-:W0:Y:S02]  /*00f0*/  LDS R3, [R0+0xc] ;  /* 0x00000c0000037984 */ /* 0x000e240000000800 */
[----:B0-----:R-:W-:-:S13]  /*0100*/  ISETP.NE.AND P0, PT, R3, RZ, PT ;  /* 0x000000ff0300720c */ /* 0x001fda0003f05270 */
[----:B------:R-:W-:Y:S05]  /*0110*/  @P0 BRA `(.L_x_1) ;  /* 0x0000000000100947 */ /* 0x000fea0003800000 */
.L_x_2:
[----:B------:R-:W-:Y:S05]  /*0120*/  NANOSLEEP 0x1 ;  /* 0x000000010000795d */ /* 0x000fea0003800000 */
[----:B------:R-:W0:Y:S02]  /*0130*/  LDS R3, [R0+0xc] ;  /* 0x00000c0000037984 */ /* 0x000e240000000800 */
[----:B0-----:R-:W-:-:S13]  /*0140*/  ISETP.NE.AND P0, PT, R3, RZ, PT ;  /* 0x000000ff0300720c */ /* 0x001fda0003f05270 */
[----:B------:R-:W-:Y:S05]  /*0150*/  @!P0 BRA `(.L_x_2) ;  /* 0xfffffffc00f08947 */ /* 0x000fea000383ffff */
.L_x_1:
[----:B------:R-:W-:Y:S04]  /*0160*/  BSSY.RECONVERGENT B6, `(.L_x_3) ;  /* 0x0000017000067945 */ /* 0x000fe80003800200 */
[----:B------:R-:W-:Y:S05]  /*0170*/  @P1 BRA `(.L_x_4) ;  /* 0x0000000000541947 */ /* 0x000fea0003800000 */
[----:B------:R-:W0:Y:S01]  /*0180*/  LDS R0, [R0] ;  /* 0x0000000000007984 */ /* 0x000e220000000800 */
[----:B------:R-:W-:Y:S01]  /*0190*/  MOV R3, 0x0 ;  /* 0x0000000000037802 */ /* 0x000fe20000000f00 */
[----:B------:R-:W1:Y:S01]  /*01a0*/  LDCU.64 UR4, c[0x4][0x8] ;  /* 0x01000100ff0477ac */ /* 0x000e620008000a00 */
[----:B------:R-:W-:Y:S01]  /*01b0*/  IMAD.MOV.U32 R6, RZ, RZ, R19 ;  /* 0x000000ffff067224 */ /* 0x000fe200078e0013 */
[----:B------:R2:W-:Y:S01]  /*01c0*/  STL [R1], R2 ;  /* 0x0000000201007387 */ /* 0x0005e20000100800 */
[----:B------:R2:W3:Y:S01]  /*01d0*/  LDC.64 R10, c[0x4][R3] ;  /* 0x01000000030a7b82 */ /* 0x0004e20000000a00 */
[----:B------:R-:W-:Y:S02]  /*01e0*/  IMAD.MOV.U32 R7, RZ, RZ, R18 ;  /* 0x000000ffff077224 */ /* 0x000fe400078e0012 */
[----:B-1----:R-:W-:Y:S02]  /*01f0*/  IMAD.U32 R4, RZ, RZ, UR4 ;  /* 0x00000004ff047e24 */ /* 0x002fe4000f8e00ff */
[----:B------:R-:W-:Y:S01]  /*0200*/  IMAD.U32 R5, RZ, RZ, UR5 ;  /* 0x00000005ff057e24 */ /* 0x000fe2000f8e00ff */
[----:B0-----:R-:W0:Y:S02]  /*0210*/  F2F.F64.F32 R8, R0 ;  /* 0x0000000000087310 */ /* 0x001e240000201800 */
[----:B0--3--:R2:W-:Y:S04]  /*0220*/  STL.64 [R1+0x8], R8 ;  /* 0x0000080801007387 */ /* 0x0095e80000100a00 */
[----:B------:R-:W-:-:S07]  /*0230*/  LEPC R20, `(.L_x_5) ;  /* 0x000000001014794e */ /* 0x000fce0000000000 */
[----:B--2---:R-:W-:Y:S05]  /*0240*/  CALL.ABS.NOINC R10 ;  /* 0x000000000a007343 */ /* 0x004fea0003c00000 */
.L_x_5:
[----:B------:R-:W0:Y:S01]  /*0250*/  LDC.64 R4, c[0x0][0x380] ;  /* 0x0000e000ff047b82 */ /* 0x000e220000000a00 */
[----:B------:R-:W-:-:S05]  /*0260*/  IMAD.MOV.U32 R3, RZ, RZ, 0x1 ;  /* 0x00000001ff037424 */ /* 0x000fca00078e00ff */
[----:B0-----:R0:W-:Y:S02]  /*0270*/  REDG.E.ADD.STRONG.GPU desc[UR36][R4.64], R3 ;  /* 0x000000030400798e */ /* 0x0011e4000c12e124 */
[----:B------:R-:W1:Y:S01]  /*0280*/  S2UR UR4, SR_CgaCtaId ;  /* 0x00000000000479c3 */ /* 0x000e620000008800 */
[----:B------:R-:W-:Y:S01]  /*0290*/  MOV R7, 0x400 ;  /* 0x0000040000077802 */ /* 0x000fe20000000f00 */
[----:B-1----:R-:W-:-:S05]  /*02a0*/  IMAD.U32 R2, RZ, RZ, UR4 ;  /* 0x00000004ff027e24 */ /* 0x002fca000f8e00ff */
[----:B------:R-:W-:-:S05]  /*02b0*/  LEA R7, R2, R7, 0x18 ;  /* 0x0000000702077211 */ /* 0x000fca00078ec0ff */
[----:B------:R0:W-:Y:S02]  /*02c0*/  STS [R7+0x4], RZ ;  /* 0x000004ff07007388 */ /* 0x0001e40000000800 */
.L_x_4:
[----:B------:R-:W-:Y:S05]  /*02d0*/  BSYNC.RECONVERGENT B6 ;  /* 0x0000000000067941 */ /* 0x000fea0003800200 */
.L_x_3:
[----:B0-----:R-:W0:Y:S02]  /*02e0*/  LDC.64 R4, c[0x0][0x380] ;  /* 0x0000e000ff047b82 */ /* 0x001e240000000a00 */
[----:B0-----:R-:W2:Y:S01]  /*02f0*/  LDG.E.STRONG.SYS R0, desc[UR36][R4.64] ;  /* 0x0000002404007981 */ /* 0x001ea2000c1f5900 */
[----:B------:R-:W-:Y:S02]  /*0300*/  ISETP.NE.AND P1, PT, R26, RZ, PT ;  /* 0x000000ff1a00720c */ /* 0x000fe40003f25270 */
[----:B--2---:R-:W-:-:S13]  /*0310*/  ISETP.NE.AND P0, PT, R0, 0x4, PT ;  /* 0x000000040000780c */ /* 0x004fda0003f05270 */
[----:B------:R-:W-:Y:S05]  /*0320*/  @!P0 BRA `(.L_x_6) ;  /* 0x0000000000108947 */ /* 0x000fea0003800000 */
.L_x_7:
[----:B------:R-:W-:Y:S05]  /*0330*/  NANOSLEEP 0x20 ;  /* 0x000000200000795d */ /* 0x000fea0003800000 */
[----:B------:R-:W2:Y:S02]  /*0340*/  LDG.E.STRONG.SYS R0, desc[UR36][R4.64] ;  /* 0x0000002404007981 */ /* 0x000ea4000c1f5900 */
[----:B--2---:R-:W-:-:S13]  /*0350*/  ISETP.NE.AND P0, PT, R0, 0x4, PT ;  /* 0x000000040000780c */ /* 0x004fda0003f05270 */
[----:B------:R-:W-:Y:S05]  /*0360*/  @P0 BRA `(.L_x_7) ;  /* 0xfffffffc00f00947 */ /* 0x000fea000383ffff */
.L_x_6:
[----:B------:R-:W-:Y:S04]  /*0370*/  BSSY.RECONVERGENT B6, `(.L_x_8) ;  /* 0x000000c000067945 */ /* 0x000fe80003800200 */
[----:B------:R-:W-:Y:S05]  /*0380*/  @P1 BRA `(.L_x_9) ;  /* 0x0000000000281947 */ /* 0x000fea0003800000 */
[----:B------:R-:W-:Y:S01]  /*0390*/  MOV R0, 0x0 ;  /* 0x0000000000007802 */ /* 0x000fe20000000f00 */
[----:B------:R0:W-:Y:S01]  /*03a0*/  STL [R1], R2 ;  /* 0x0000000201007387 */ /* 0x0001e20000100800 */
[----:B------:R-:W1:Y:S01]  /*03b0*/  LDCU.64 UR4, c[0x4][0x28] ;  /* 0x01000500ff0477ac */ /* 0x000e620008000a00 */
[----:B------:R-:W-:Y:S01]  /*03c0*/  IMAD.MOV.U32 R6, RZ, RZ, R19 ;  /* 0x000000ffff067224 */ /* 0x000fe200078e0013 */
[----:B------:R0:W2:Y:S01]  /*03d0*/  LDC.64 R8, c[0x4][R0] ;  /* 0x0100000000087b82 */ /* 0x0000a20000000a00 */
[----:B------:R-:W-:Y:S02]  /*03e0*/  IMAD.MOV.U32 R7, RZ, RZ, R18 ;  /* 0x000000ffff077224 */ /* 0x000fe400078e0012 */
[----:B-1----:R-:W-:Y:S02]  /*03f0*/  IMAD.U32 R4, RZ, RZ, UR4 ;  /* 0x00000004ff047e24 */ /* 0x002fe4000f8e00ff */
[----:B0-----:R-:W-:-:S07]  /*0400*/  IMAD.U32 R5, RZ, RZ, UR5 ;  /* 0x00000005ff057e24 */ /* 0x001fce000f8e00ff */
[----:B------:R-:W-:-:S07]  /*0410*/  LEPC R20, `(.L_x_9) ;  /* 0x000000001014794e */ /* 0x000fce0000000000 */
[----:B--2---:R-:W-:Y:S05]  /*0420*/  CALL.ABS.NOINC R8 ;  /* 0x0000000008007343 */ /* 0x004fea0003c00000 */
.L_x_9:
[----:B------:R-:W-:Y:S05]  /*0430*/  BSYNC.RECONVERGENT B6 ;  /* 0x0000000000067941 */ /* 0x000fea0003800200 */
.L_x_8:
[----:B------:R-:W-:-:S05]  /*0440*/  CS2R.32 R24, SR_CgaSize ;  /* 0x0000000000187805 */ /* 0x000fca0000008a00 */
[----:B------:R-:W-:-:S06]  /*0450*/  IMAD R24, R24, -0xa0, RZ ;  /* 0xffffff6018187824 */ /* 0x000fcc00078e02ff */
[----:B------:R-:W0:Y:S02]  /*0460*/  LDC R24, c[0x0][R24+0x2cc] ;  /* 0x0000b30018187b82 */ /* 0x000e240000000800 */
[----:B0-----:R-:W-:-:S05]  /*0470*/  VIADD R25, R24, 0xffffffff ;  /* 0xffffffff18197836 */ /* 0x001fca0000000000 */
[----:B------:R-:W-:-:S13]  /*0480*/  ISETP.GE.U32.AND P0, PT, R25, 0x2, PT ;  /* 0x000000021900780c */ /* 0x000fda0003f06070 */
[----:B------:R-:W-:Y:S05]  /*0490*/  @!P0 BRA `(.L_x_10) ;  /* 0x0000000400888947 */ /* 0x000fea0003800000 */
[----:B------:R-:W0:Y:S01]  /*04a0*/  S2UR UR4, SR_CgaCtaId ;  /* 0x00000000000479c3 */ /* 0x000e220000008800 */
[----:B------:R-:W-:Y:S01]  /*04b0*/  MOV R23, 0x400 ;  /* 0x0000040000177802 */ /* 0x000fe20000000f00 */
[----:B------:R-:W-:Y:S01]  /*04c0*/  BSSY B7, `(.L_x_10) ;  /* 0x000005f000077945 */ /* 0x000fe20003800000 */
[----:B------:R-:W-:-:S03]  /*04d0*/  IMAD.MOV.U32 R3, RZ, RZ, 0x1 ;  /* 0x00000001ff037424 */ /* 0x000fc600078e00ff */
[----:B------:R-:W-:Y:S02]  /*04e0*/  VIADD R23, R23, 0x4 ;  /* 0x0000000417177836 */ /* 0x000fe40000000000 */
[----:B0-----:R-:W-:-:S05]  /*04f0*/  IMAD.U32 R2, RZ, RZ, UR4 ;  /* 0x00000004ff027e24 */ /* 0x001fca000f8e00ff */
[----:B------:R-:W-:-:S07]  /*0500*/  LEA R23, R2, R23, 0x18 ;  /* 0x0000001702177211 */ /* 0x000fce00078ec0ff */
.L_x_24:
[----:B------:R-:W-:Y:S01]  /*0510*/  ISETP.NE.AND P0, PT, R26, RZ, PT ;  /* 0x000000ff1a00720c */ /* 0x000fe20003f05270 */
[----:B------:R-:W-:Y:S05]  /*0520*/  YIELD ;  /* 0x0000000000007946 */ /* 0x000fea0003800000 */
[----:B------:R-:W-:Y:S07]  /*0530*/  BSSY.RECONVERGENT B0, `(.L_x_11) ;  /* 0x0000039000007945 */ /* 0x000fee0003800200 */
[----:B------:R-:W-:Y:S05]  /*0540*/  @P0 BRA `(.L_x_12) ;  /* 0x0000000000dc0947 */ /* 0x000fea0003800000 */
[----:B------:R-:W0:Y:S01]  /*0550*/  I2F.U32.RP R6, R25 ;  /* 0x0000001900067306 */ /* 0x000e220000209000 */
[----:B------:R-:W1:Y:S01]  /*0560*/  S2UR UR4, SR_CgaCtaId ;  /* 0x00000000000479c3 */ /* 0x000e620000008800 */
[----:B------:R-:W-:Y:S01]  /*0570*/  IMAD.MOV R7, RZ, RZ, -R25 ;  /* 0x000000ffff077224 */ /* 0x000fe200078e0a19 */
[----:B------:R-:W-:Y:S01]  /*0580*/  ISETP.NE.U32.AND P2, PT, R25, RZ, PT ;  /* 0x000000ff1900720c */ /* 0x000fe20003f45070 */
[----:B------:R-:W-:-:S04]  /*0590*/  IMAD.IADD R0, R2, 0x1, R3 ;  /* 0x0000000102007824 */ /* 0x000fc800078e0203 */
[----:B0-----:R-:W0:Y:S01]  /*05a0*/  MUFU.RCP R6, R6 ;  /* 0x0000000600067308 */ /* 0x001e220000001000 */
[----:B-1----:R-:W-:Y:S02]  /*05b0*/  IMAD.U32 R2, RZ, RZ, UR4 ;  /* 0x00000004ff027e24 */ /* 0x002fe4000f8e00ff */
[----:B0-----:R-:W-:-:S05]  /*05c0*/  VIADD R4, R6, 0xffffffe ;  /* 0x0ffffffe06047836 */ /* 0x001fca0000000000 */
[----:B------:R0:W1:Y:S02]  /*05d0*/  F2I.FTZ.U32.TRUNC.NTZ R5, R4 ;  /* 0x0000000400057305 */ /* 0x000064000021f000 */
[----:B0-----:R-:W-:Y:S02]  /*05e0*/  IMAD.MOV.U32 R4, RZ, RZ, RZ ;  /* 0x000000ffff047224 */ /* 0x001fe400078e00ff */
[----:B-1----:R-:W-:-:S04]  /*05f0*/  IMAD R7, R7, R5, RZ ;  /* 0x0000000507077224 */ /* 0x002fc800078e02ff */
[----:B------:R-:W-:Y:S01]  /*0600*/  IMAD.HI.U32 R5, R5, R7, R4 ;  /* 0x0000000705057227 */ /* 0x000fe200078e0004 */
[----:B------:R-:W-:Y:S01]  /*0610*/  MOV R7, 0x400 ;  /* 0x0000040000077802 */ /* 0x000fe20000000f00 */
[----:B------:R-:W0:Y:S03]  /*0620*/  S2R R4, SR_SWINHI ;  /* 0x0000000000047919 */ /* 0x000e260000002f00 */
[----:B------:R-:W-:Y:S01]  /*0630*/  LEA R7, R2, R7, 0x18 ;  /* 0x0000000702077211 */ /* 0x000fe200078ec0ff */
[----:B------:R-:W-:-:S04]  /*0640*/  IMAD.HI.U32 R5, R5, R0, RZ ;  /* 0x0000000005057227 */ /* 0x000fc800078e00ff */
[----:B------:R-:W-:Y:S01]  /*0650*/  IMAD.MOV R5, RZ, RZ, -R5 ;  /* 0x000000ffff057224 */ /* 0x000fe200078e0a05 */
[----:B------:R-:W1:Y:S03]  /*0660*/  LDS R7, [R7] ;  /* 0x0000000007077984 */ /* 0x000e660000000800 */
[----:B------:R-:W-:-:S05]  /*0670*/  IMAD R0, R25, R5, R0 ;  /* 0x0000000519007224 */ /* 0x000fca00078e0200 */
[----:B------:R-:W-:-:S13]  /*0680*/  ISETP.GE.U32.AND P1, PT, R0, R25, PT ;  /* 0x000000190000720c */ /* 0x000fda0003f26070 */
[----:B------:R-:W-:Y:S01]  /*0690*/  @P1 IMAD.IADD R0, R0, 0x1, -R25 ;  /* 0x0000000100001824 */ /* 0x000fe200078e0a19 */
[----:B------:R-:W-:Y:S02]  /*06a0*/  MOV R16, R23 ;  /* 0x0000001700107202 */ /* 0x000fe40000000f00 */
[----:B0-----:R-:W-:Y:S02]  /*06b0*/  MOV R17, R4 ;  /* 0x0000000400117202 */ /* 0x001fe40000000f00 */
[----:B------:R-:W-:-:S13]  /*06c0*/  ISETP.GE.U32.AND P1, PT, R0, R25, PT ;  /* 0x000000190000720c */ /* 0x000fda0003f26070 */
[----:B------:R-:W-:Y:S01]  /*06d0*/  @P1 IMAD.IADD R0, R0, 0x1, -R25 ;  /* 0x0000000100001824 */ /* 0x000fe200078e0a19 */
[----:B------:R-:W-:-:S04]  /*06e0*/  @!P2 LOP3.LUT R0, RZ, R25, RZ, 0x33, !PT ;  /* 0x00000019ff00a212 */ /* 0x000fc800078e33ff */
[----:B------:R-:W-:Y:S02]  /*06f0*/  PRMT R16, R0, 0x654, R16 ;  /* 0x0000065400107816 */ /* 0x000fe40000000010 */
[----:B------:R-:W-:-:S05]  /*0700*/  MOV R17, R17 ;  /* 0x0000001100117202 */ /* 0x000fca0000000f00 */
[----:B-1----:R0:W-:Y:S01]  /*0710*/  ATOM.E.ADD.F32.FTZ.RN.STRONG.GPU P1, RZ, desc[UR36][R16.64], R7 ;  /* 0x8000000710ff79a2 */ /* 0x0021e2000c12f324 */
[----:B------:R-:W-:Y:S04]  /*0720*/  BSSY.RECONVERGENT B1, `(.L_x_13) ;  /* 0x0000016000017945 */ /* 0x000fe80003800200 */
[----:B0-----:R-:W-:Y:S05]  /*0730*/  @P1 BRA `(.L_x_14) ;  /* 0x0000000000501947 */ /* 0x001fea0003800000 */
[----:B------:R-:W0:Y:S02]  /*0740*/  QSPC.E.S P1, RZ, [R16] ;  /* 0x0000000010ff73aa */ /* 0x000e240000020500 */
[----:B0-----:R-:W-:Y:S05]  /*0750*/  @!P1 BRA `(.L_x_15) ;  /* 0x00000000001c9947 */ /* 0x001fea0003800000 */
[----:B------:R-:W-:-:S05]  /*0760*/  IMAD.MOV.U32 R4, RZ, RZ, R16 ;  /* 0x000000ffff047224 */ /* 0x000fca00078e0010 */
[----:B------:R-:W-:-:S07]  /*0770*/  MOV R0, R4 ;  /* 0x0000000400007202 */ /* 0x000fce0000000f00 */
.L_x_16:
[----:B------:R-:W0:Y:S02]  /*0780*/  LDS R4, [R0] ;  /* 0x0000000000047984 */ /* 0x000e240000000800 */
[----:B0-----:R-:W-:-:S05]  /*0790*/  FADD R5, R7, R4 ;  /* 0x0000000407057221 */ /* 0x001fca0000000000 */
[----:B------:R-:W0:Y:S02]  /*07a0*/  ATOMS.CAST.SPIN P1, [R0], R4, R5 ;  /* 0x000000040000758d */ /* 0x000e240001820005 */
[----:B0-----:R-:W-:Y:S05]  /*07b0*/  @!P1 BRA `(.L_x_16) ;  /* 0xfffffffc00f09947 */ /* 0x001fea000383ffff */
[----:B------:R-:W-:Y:S05]  /*07c0*/  BRA `(.L_x_14) ;  /* 0x00000000002c7947 */ /* 0x000fea0003800000 */
.L_x_15:
[----:B------:R-:W0:Y:S02]  /*07d0*/  QSPC.E.D P1, RZ, [R16] ;  /* 0x0000000010ff73aa */ /* 0x000e240000020700 */
[----:B0-----:R-:W-:Y:S05]  /*07e0*/  @!P1 BRA `(.L_x_17) ;  /* 0x0000000000189947 */ /* 0x001fea0003800000 */
.L_x_18:
[----:B------:R-:W2:Y:S02]  /*07f0*/  LD.E R4, [R16] ;  /* 0x0000000010047980 */ /* 0x000ea40000100900 */
[----:B--2---:R-:W-:-:S06]  /*0800*/  FADD R5, R7, R4 ;  /* 0x0000000407057221 */ /* 0x004fcc0000000000 */
[----:B------:R-:W2:Y:S02]  /*0810*/  ATOM.E.CAST.SPIN PT, R5, [R16], R4, R5 ;  /* 0x000000041005738b */ /* 0x000ea400019e0105 */
[----:B--2---:R-:W-:-:S13]  /*0820*/  ISETP.EQ.U32.AND P1, PT, R5, 0x1, PT ;  /* 0x000000010500780c */ /* 0x004fda0003f22070 */
[----:B------:R-:W-:Y:S05]  /*0830*/  @!P1 BRA `(.L_x_18) ;  /* 0xfffffffc00ec9947 */ /* 0x000fea000383ffff */
[----:B------:R-:W-:Y:S05]  /*0840*/  BRA `(.L_x_14) ;  /* 0x00000000000c7947 */ /* 0x000fea0003800000 */
.L_x_17:
[----:B------:R-:W2:Y:S02]  /*0850*/  LD.E R0, desc[UR36][R16.64] ;  /* 0x0000002410007980 */ /* 0x000ea4000c101900 */
[----:B--2---:R-:W-:-:S05]  /*0860*/  FADD R7, R7, R0 ;  /* 0x0000000007077221 */ /* 0x004fca0000000000 */
[----:B------:R0:W-:Y:S02]  /*0870*/  ST.E desc[UR36][R16.64], R7 ;  /* 0x0000000710007985 */ /* 0x0001e4000c101924 */
.L_x_14:
[----:B------:R-:W-:Y:S05]  /*0880*/  BSYNC.RECONVERGENT B1 ;  /* 0x0000000000017941 */ /* 0x000fea0003800200 */
.L_x_13:
[----:B------:R-:W1:Y:S01]  /*0890*/  LDC.64 R4, c[0x0][0x380] ;  /* 0x0000e000ff047b82 */ /* 0x000e620000000a00 */
[----:B0-----:R-:W-:-:S05]  /*08a0*/  IMAD.MOV.U32 R7, RZ, RZ, 0x1 ;  /* 0x00000001ff077424 */ /* 0x001fca00078e00ff */
[----:B-1----:R0:W-:Y:S02]  /*08b0*/  REDG.E.ADD.STRONG.GPU desc[UR36][R4.64], R7 ;  /* 0x000000070400798e */ /* 0x0021e4000c12e124 */
.L_x_12:
[----:B------:R-:W-:Y:S05]  /*08c0*/  BSYNC.RECONVERGENT B0 ;  /* 0x0000000000007941 */ /* 0x000fea0003800200 */
.L_x_11:
[----:B------:R-:W1:Y:S02]  /*08d0*/  LDC.64 R10, c[0x0][0x380] ;  /* 0x0000e000ff0a7b82 */ /* 0x000e640000000a00 */
[----:B-1----:R-:W2:Y:S01]  /*08e0*/  LDG.E.STRONG.SYS R0, desc[UR36][R10.64] ;  /* 0x000000240a007981 */ /* 0x002ea2000c1f5900 */
[----:B------:R-:W-:Y:S01]  /*08f0*/  VIADD R22, R3, 0x1 ;  /* 0x0000000103167836 */ /* 0x000fe20000000000 */
[----:B------:R-:W-:Y:S03]  /*0900*/  BSSY B0, `(.L_x_19) ;  /* 0x0000008000007945 */ /* 0x000fe60003800000 */
[----:B0-----:R-:W-:-:S05]  /*0910*/  IMAD.SHL.U32 R5, R22, 0x4, RZ ;  /* 0x0000000416057824 */ /* 0x001fca00078e00ff */
[----:B--2---:R-:W-:-:S13]  /*0920*/  ISETP.NE.AND P1, PT, R0, R5, PT ;  /* 0x000000050000720c */ /* 0x004fda0003f25270 */
[----:B------:R-:W-:Y:S05]  /*0930*/  @!P1 BRA `(.L_x_20) ;  /* 0x0000000000109947 */ /* 0x000fea0003800000 */
.L_x_21:
[----:B------:R-:W-:Y:S05]  /*0940*/  NANOSLEEP 0x20 ;  /* 0x000000200000795d */ /* 0x000fea0003800000 */
[----:B------:R-:W2:Y:S02]  /*0950*/  LDG.E.STRONG.SYS R0, desc[UR36][R10.64] ;  /* 0x000000240a007981 */ /* 0x000ea4000c1f5900 */
[----:B--2---:R-:W-:-:S13]  /*0960*/  ISETP.NE.AND P1, PT, R0, R5, PT ;  /* 0x000000050000720c */ /* 0x004fda0003f25270 */
[----:B------:R-:W-:Y:S05]  /*0970*/  @P1 BRA `(.L_x_21) ;  /* 0xfffffffc00f01947 */ /* 0x000fea000383ffff */
.L_x_20:
[----:B------:R-:W-:Y:S05]  /*0980*/  BSYNC B0 ;  /* 0x0000000000007941 */ /* 0x000fea0003800000 */
.L_x_19:
[----:B------:R-:W-:Y:S04]  /*0990*/  BSSY.RECONVERGENT B6, `(.L_x_22) ;  /* 0x000000e000067945 */ /* 0x000fe80003800200 */
[----:B------:R-:W-:Y:S05]  /*09a0*/  @P0 BRA `(.L_x_23) ;  /* 0x0000000000300947 */ /* 0x000fea0003800000 */
[----:B------:R-:W2:Y:S01]  /*09b0*/  LDG.E.STRONG.SYS R0, desc[UR36][R10.64] ;  /* 0x000000240a007981 */ /* 0x000ea2000c1f5900 */
[----:B------:R-:W-:Y:S01]  /*09c0*/  MOV R8, 0x0 ;  /* 0x0000000000087802 */ /* 0x000fe20000000f00 */
[----:B------:R-:W0:Y:S01]  /*09d0*/  LDCU.64 UR4, c[0x4][0x30] ;  /* 0x01000600ff0477ac */ /* 0x000e220008000a00 */
[----:B------:R-:W-:Y:S01]  /*09e0*/  IMAD.MOV.U32 R6, RZ, RZ, R19 ;  /* 0x000000ffff067224 */ /* 0x000fe200078e0013 */
[----:B------:R1:W-:Y:S01]  /*09f0*/  STL.64 [R1], R2 ;  /* 0x0000000201007387 */ /* 0x0003e20000100a00 */
[----:B------:R-:W-:Y:S02]  /*0a00*/  IMAD.MOV.U32 R7, RZ, RZ, R18 ;  /* 0x000000ffff077224 */ /* 0x000fe400078e0012 */
[----:B------:R-:W3:Y:S01]  /*0a10*/  LDC.64 R8, c[0x4][R8] ;  /* 0x0100000008087b82 */ /* 0x000ee20000000a00 */
[----:B0-----:R-:W-:Y:S02]  /*0a20*/  IMAD.U32 R4, RZ, RZ, UR4 ;  /* 0x00000004ff047e24 */ /* 0x001fe4000f8e00ff */
[----:B------:R-:W-:Y:S01]  /*0a30*/  IMAD.U32 R5, RZ, RZ, UR5 ;  /* 0x00000005ff057e24 */ /* 0x000fe2000f8e00ff */
[----:B--23--:R1:W-:Y:S06]  /*0a40*/  STL [R1+0x8], R0 ;  /* 0x0000080001007387 */ /* 0x00c3ec0000100800 */
[----:B------:R-:W-:-:S07]  /*0a50*/  LEPC R20, `(.L_x_23) ;  /* 0x000000001014794e */ /* 0x000fce0000000000 */
[----:B-1----:R-:W-:Y:S05]  /*0a60*/  CALL.ABS.NOINC R8 ;  /* 0x0000000008007343 */ /* 0x002fea0003c00000 */
.L_x_23:
[----:B------:R-:W-:Y:S05]  /*0a70*/  BSYNC.RECONVERGENT B6 ;  /* 0x0000000000067941 */ /* 0x000fea0003800200 */
.L_x_22:
[----:B------:R-:W-:Y:S01]  /*0a80*/  ISETP.NE.AND P0, PT, R22, R25, PT ;  /* 0x000000191600720c */ /* 0x000fe20003f05270 */
[----:B------:R-:W-:-:S12]  /*0a90*/  IMAD.MOV.U32 R3, RZ, RZ, R22 ;  /* 0x000000ffff037224 */ /* 0x000fd800078e0016 */
[----:B------:R-:W-:Y:S05]  /*0aa0*/  @P0 BRA `(.L_x_24) ;  /* 0xfffffff800980947 */ /* 0x000fea000383ffff */
[----:B------:R-:W-:Y:S05]  /*0ab0*/  BSYNC B7 ;  /* 0x0000000000077941 */ /* 0x000fea0003800000 */
.L_x_10:
[----:B------:R-:W-:Y:S01]  /*0ac0*/  ISETP.NE.AND P0, PT, R26, RZ, PT ;  /* 0x000000ff1a00720c */ /* 0x000fe20003f05270 */
[----:B------:R-:W-:-:S12]  /*0ad0*/  BSSY.RECONVERGENT B6, `(.L_x_25) ;  /* 0x0000017000067945 */ /* 0x000fd80003800200 */
[----:B------:R-:W-:Y:S05]  /*0ae0*/  @P0 BRA `(.L_x_26) ;  /* 0x0000000000540947 */ /* 0x000fea0003800000 */
[----:B------:R-:W0:Y:S01]  /*0af0*/  S2R R8, SR_CgaCtaId ;  /* 0x0000000000087919 */ /* 0x000e220000008800 */
[----:B------:R-:W-:Y:S01]  /*0b00*/  MOV R3, 0x400 ;  /* 0x0000040000037802 */ /* 0x000fe20000000f00 */
[----:B------:R-:W1:Y:S01]  /*0b10*/  LDCU.64 UR4, c[0x4][0x10] ;  /* 0x01000200ff0477ac */ /* 0x000e620008000a00 */
[----:B------:R-:W-:Y:S01]  /*0b20*/  MOV R9, 0x0 ;  /* 0x0000000000097802 */ /* 0x000fe20000000f00 */
[----:B------:R-:W-:Y:S02]  /*0b30*/  IMAD.MOV.U32 R6, RZ, RZ, R19 ;  /* 0x000000ffff067224 */ /* 0x000fe400078e0013 */
[----:B------:R-:W-:Y:S01]  /*0b40*/  IMAD.MOV.U32 R7, RZ, RZ, R18 ;  /* 0x000000ffff077224 */ /* 0x000fe200078e0012 */
[----:B------:R2:W3:Y:S01]  /*0b50*/  LDC.64 R10, c[0x4][R9] ;  /* 0x01000000090a7b82 */ /* 0x0004e20000000a00 */
[----:B-1----:R-:W-:Y:S02]  /*0b60*/  IMAD.U32 R4, RZ, RZ, UR4 ;  /* 0x00000004ff047e24 */ /* 0x002fe4000f8e00ff */
[----:B------:R-:W-:Y:S01]  /*0b70*/  IMAD.U32 R5, RZ, RZ, UR5 ;  /* 0x00000005ff057e24 */ /* 0x000fe2000f8e00ff */
[----:B0-----:R-:W-:Y:S01]  /*0b80*/  LEA R0, R8, R3, 0x18 ;  /* 0x0000000308007211 */ /* 0x001fe200078ec0ff */
[----:B------:R-:W-:Y:S05]  /*0b90*/  STL [R1], R8 ;  /* 0x0000000801007387 */ /* 0x000fea0000100800 */
[----:B------:R-:W0:Y:S02]  /*0ba0*/  LDS R0, [R0+0x4] ;  /* 0x0000040000007984 */ /* 0x000e240000000800 */
[----:B0-----:R-:W0:Y:S02]  /*0bb0*/  F2F.F64.F32 R2, R0 ;  /* 0x0000000000027310 */ /* 0x001e240000201800 */
[----:B0--3--:R2:W-:Y:S02]  /*0bc0*/  STL.64 [R1+0x8], R2 ;  /* 0x0000080201007387 */ /* 0x0095e40000100a00 */
[----:B------:R-:W-:-:S07]  /*0bd0*/  LEPC R20, `(.L_x_27) ;  /* 0x000000001014794e */ /* 0x000fce0000000000 */
[----:B--2---:R-:W-:Y:S05]  /*0be0*/  CALL.ABS.NOINC R10 ;  /* 0x000000000a007343 */ /* 0x004fea0003c00000 */
.L_x_27:
[----:B------:R-:W0:Y:S01]  /*0bf0*/  S2UR UR4, SR_CgaCtaId ;  /* 0x00000000000479c3 */ /* 0x000e220000008800 */
[----:B------:R-:W-:Y:S01]  /*0c00*/  MOV R3, 0x400 ;  /* 0x0000040000037802 */ /* 0x000fe20000000f00 */
[----:B0-----:R-:W-:-:S05]  /*0c10*/  IMAD.U32 R2, RZ, RZ, UR4 ;  /* 0x00000004ff027e24 */ /* 0x001fca000f8e00ff */
[----:B------:R-:W-:-:S05]  /*0c20*/  LEA R3, R2, R3, 0x18 ;  /* 0x0000000302037211 */ /* 0x000fca00078ec0ff */
[----:B------:R0:W-:Y:S02]  /*0c30*/  STS [R3+0x8], RZ ;  /* 0x000008ff03007388 */ /* 0x0001e40000000800 */
.L_x_26:
[----:B------:R-:W-:Y:S05]  /*0c40*/  BSYNC.RECONVERGENT B6 ;  /* 0x0000000000067941 */ /* 0x000fea0003800200 */
.L_x_25:
[----:B------:R-:W-:Y:S01]  /*0c50*/  UMOV UR4, 0xffffffff ;  /* 0xffffffff00047882 */ /* 0x000fe20000000000 */
[----:B------:R-:W-:Y:S02]  /*0c60*/  ISETP.GE.U32.AND P0, PT, R25, 0x2, PT ;  /* 0x000000021900780c */ /* 0x000fe40003f06070 */
[----:B------:R-:W-:Y:S11]  /*0c70*/  BRA.DIV UR4, `(.L_x_28) ;  /* 0x0000002e04287947 */ /* 0x000ff6000b800000 */
[----:B------:R-:W-:Y:S01]  /*0c80*/  @!PT LDS RZ, [RZ] ;  /* 0x00000000fffff984 */ /* 0x000fe20000000800 */
[----:B------:R-:W-:Y:S01]  /*0c90*/  @!PT LDS RZ, [RZ] ;  /* 0x00000000fffff984 */ /* 0x000fe20000000800 */
[----:B------:R-:W-:Y:S01]  /*0ca0*/  @!PT LDS RZ, [RZ] ;  /* 0x00000000fffff984 */ /* 0x000fe20000000800 */
[----:B------:R-:W-:Y:S01]  /*0cb0*/  @!PT LDS RZ, [RZ] ;  /* 0x00000000fffff984 */ /* 0x000fe20000000800 */
[----:B------:R-:W-:-:S00]  /*0cc0*/  MEMBAR.ALL.CTA ;  /* 0x0000000000007992 */ /* 0x000fc00000008000 */
[----:B------:R-:W-:Y:S06]  /*0cd0*/  MEMBAR.ALL.GPU ;  /* 0x0000000000007992 */ /* 0x000fec000000a000 */
[----:B------:R-:W-:-:S00]  /*0ce0*/  ERRBAR ;  /* 0x00000000000079ab */ /* 0x000fc00000000000 */
[----:B------:R-:W-:Y:S08]  /*0cf0*/  CGAERRBAR ;  /* 0x00000000000075ab */ /* 0x000ff00000000000 */
[----:B------:R-:W-:Y:S06]  /*0d00*/  UCGABAR_ARV ;  /* 0x00000000000079c7 */ /* 0x000fec0008000000 */
[----:B------:R-:W-:Y:S01]  /*0d10*/  UCGABAR_WAIT ;  /* 0x0000000000007dc7 */ /* 0x000fe20008000000 */
[----:B------:R-:W-:Y:S01]  /*0d20*/  CCTL.IVALL ;  /* 0x00000000ff00798f */ /* 0x000fe20002000000 */
.L_x_84:
[----:B------:R-:W-:Y:S05]  /*0d30*/  @!P0 BRA `(.L_x_29) ;  /* 0x0000001400c08947 */ /* 0x000fea0003800000 */
[C---:B------:R-:W-:Y:S02]  /*0d40*/  VIADD R0, R24.reuse, 0xfffffffd ;  /* 0xfffffffd18007836 */ /* 0x040fe40000000000 */
[----:B------:R-:W-:Y:S02]  /*0d50*/  VIADD R24, R24, 0xfffffffe ;  /* 0xfffffffe18187836 */ /* 0x000fe40000000000 */
[----:B0-----:R-:W-:Y:S01]  /*0d60*/  IMAD.MOV.U32 R3, RZ, RZ, 0x1 ;  /* 0x00000001ff037424 */ /* 0x001fe200078e00ff */
[----:B------:R-:W-:Y:S02]  /*0d70*/  ISETP.GE.U32.AND P0, PT, R0, 0x3, PT ;  /* 0x000000030000780c */ /* 0x000fe40003f06070 */
[----:B------:R-:W-:-:S11]  /*0d80*/  LOP3.LUT R0, R24, 0x3, RZ, 0xc0, !PT ;  /* 0x0000000318007812 */ /* 0x000fd600078ec0ff */
[----:B------:R-:W-:Y:S05]  /*0d90*/  @!P0 BRA `(.L_x_30) ;  /* 0x0000001000748947 */ /* 0x000fea0003800000 */
[----:B------:R-:W-:Y:S01]  /*0da0*/  LOP3.LUT R5, R24, 0xfffffffc, RZ, 0xc0, !PT ;  /* 0xfffffffc18057812 */ /* 0x000fe200078ec0ff */
[----:B------:R-:W-:Y:S01]  /*0db0*/  BSSY B0, `(.L_x_31) ;  /* 0x000011a000007945 */ /* 0x000fe20003800000 */
[----:B------:R-:W-:Y:S01]  /*0dc0*/  ISETP.NE.AND P1, PT, R26, RZ, PT ;  /* 0x000000ff1a00720c */ /* 0x000fe20003f25270 */
[----:B------:R-:W-:Y:S02]  /*0dd0*/  VIADD R4, R2, 0x2 ;  /* 0x0000000202047836 */ /* 0x000fe40000000000 */
[----:B------:R-:W-:Y:S02]  /*0de0*/  IMAD.MOV.U32 R3, RZ, RZ, 0x2 ;  /* 0x00000002ff037424 */ /* 0x000fe400078e00ff */
[----:B------:R-:W-:-:S08]  /*0df0*/  IMAD.MOV R5, RZ, RZ, -R5 ;  /* 0x000000ffff057224 */ /* 0x000fd000078e0a05 */
.L_x_56:
[----:B------:R-:W-:Y:S01]  /*0e00*/  VIADD R5, R5, 0x4 ;  /* 0x0000000405057836 */ /* 0x000fe20000000000 */
[----:B------:R-:W-:Y:S04]  /*0e10*/  BSSY.RECONVERGENT B1, `(.L_x_32) ;  /* 0x000001f000017945 */ /* 0x000fe80003800200 */
[----:B------:R-:W-:Y:S01]  /*0e20*/  ISETP.NE.AND P0, PT, R5, RZ, PT ;  /* 0x000000ff0500720c */ /* 0x000fe20003f05270 */
[----:B0123--:R-:W-:-:S12]  /*0e30*/  @P1 BRA `(.L_x_33) ;  /* 0x0000000000701947 */ /* 0x00ffd80003800000 */
[----:B------:R-:W0:Y:S01]  /*0e40*/  I2F.U32.RP R8, R25 ;  /* 0x0000001900087306 */ /* 0x000e220000209000 */
[----:B------:R-:W-:Y:S01]  /*0e50*/  IMAD.MOV R9, RZ, RZ, -R25 ;  /* 0x000000ffff097224 */ /* 0x000fe200078e0a19 */
[----:B------:R-:W1:Y:S01]  /*0e60*/  S2UR UR4, SR_CgaCtaId ;  /* 0x00000000000479c3 */ /* 0x000e620000008800 */
[----:B------:R-:W-:Y:S01]  /*0e70*/  IMAD.MOV.U32 R6, RZ, RZ, RZ ;  /* 0x000000ffff067224 */ /* 0x000fe200078e00ff */
[----:B------:R-:W-:Y:S01]  /*0e80*/  ISETP.NE.U32.AND P2, PT, R25, RZ, PT ;  /* 0x000000ff1900720c */ /* 0x000fe20003f45070 */
[----:B------:R-:W-:-:S03]  /*0e90*/  VIADD R2, R4, 0xffffffff ;  /* 0xffffffff04027836 */ /* 0x000fc60000000000 */
[----:B0-----:R-:W0:Y:S02]  /*0ea0*/  MUFU.RCP R8, R8 ;  /* 0x0000000800087308 */ /* 0x001e240000001000 */
[----:B0-----:R-:W-:Y:S02]  /*0eb0*/  VIADD R7, R8, 0xffffffe ;  /* 0x0ffffffe08077836 */ /* 0x001fe40000000000 */
[----:B------:R-:W0:Y:S04]  /*0ec0*/  S2R R8, SR_SWINHI ;  /* 0x0000000000087919 */ /* 0x000e280000002f00 */
[----:B------:R-:W2:Y:S02]  /*0ed0*/  F2I.FTZ.U32.TRUNC.NTZ R7, R7 ;  /* 0x0000000700077305 */ /* 0x000ea4000021f000 */
[----:B--2---:R-:W-:-:S04]  /*0ee0*/  IMAD R9, R9, R7, RZ ;  /* 0x0000000709097224 */ /* 0x004fc800078e02ff */
[----:B------:R-:W-:Y:S01]  /*0ef0*/  IMAD.HI.U32 R9, R7, R9, R6 ;  /* 0x0000000907097227 */ /* 0x000fe200078e0006 */
[----:B------:R-:W-:-:S05]  /*0f00*/  MOV R7, 0x400 ;  /* 0x0000040000077802 */ /* 0x000fca0000000f00 */
[----:B------:R-:W-:-:S04]  /*0f10*/  IMAD.HI.U32 R6, R9, R2, RZ ;  /* 0x0000000209067227 */ /* 0x000fc800078e00ff */
[----:B------:R-:W-:Y:S02]  /*0f20*/  IMAD.MOV R6, RZ, RZ, -R6 ;  /* 0x000000ffff067224 */ /* 0x000fe400078e0a06 */
[----:B------:R-:W-:Y:S02]  /*0f30*/  VIADD R7, R7, 0x8 ;  /* 0x0000000807077836 */ /* 0x000fe40000000000 */
[----:B------:R-:W-:Y:S02]  /*0f40*/  IMAD R6, R25, R6, R2 ;  /* 0x0000000619067224 */ /* 0x000fe400078e0202 */
[----:B-1----:R-:W-:-:S03]  /*0f50*/  IMAD.U32 R2, RZ, RZ, UR4 ;  /* 0x00000004ff027e24 */ /* 0x002fc6000f8e00ff */
[----:B------:R-:W-:Y:S02]  /*0f60*/  ISETP.GE.U32.AND P1, PT, R6, R25, PT ;  /* 0x000000190600720c */ /* 0x000fe40003f26070 */
[----:B------:R-:W-:-:S04]  /*0f70*/  LEA R7, R2, R7, 0x18 ;  /* 0x0000000702077211 */ /* 0x000fc800078ec0ff */
[----:B------:R-:W-:Y:S02]  /*0f80*/  MOV R16, R7 ;  /* 0x0000000700107202 */ /* 0x000fe40000000f00 */
[----:B0-----:R-:W-:-:S05]  /*0f90*/  MOV R17, R8 ;  /* 0x0000000800117202 */ /* 0x001fca0000000f00 */
[----:B------:R-:W-:-:S05]  /*0fa0*/  @P1 IMAD.IADD R6, R6, 0x1, -R25 ;  /* 0x0000000106061824 */ /* 0x000fca00078e0a19 */
[----:B------:R-:W-:-:S13]  /*0fb0*/  ISETP.GE.U32.AND P1, PT, R6, R25, PT ;  /* 0x000000190600720c */ /* 0x000fda0003f26070 */
[----:B------:R-:W-:Y:S01]  /*0fc0*/  @P1 IMAD.IADD R6, R6, 0x1, -R25 ;  /* 0x0000000106061824 */ /* 0x000fe200078e0a19 */
[----:B------:R-:W-:-:S04]  /*0fd0*/  @!P2 LOP3.LUT R6, RZ, R25, RZ, 0x33, !PT ;  /* 0x00000019ff06a212 */ /* 0x000fc800078e33ff */
[----:B------:R-:W-:Y:S02]  /*0fe0*/  PRMT R16, R6, 0x654, R16 ;  /* 0x0000065406107816 */ /* 0x000fe40000000010 */
[----:B------:R-:W-:-:S07]  /*0ff0*/  MOV R17, R17 ;  /* 0x0000001100117202 */ /* 0x000fce0000000f00 */
.L_x_33:
[----:B------:R-:W-:Y:S05]  /*1000*/  BSYNC.RECONVERGENT B1 ;  /* 0x0000000000017941 */ /* 0x000fea0003800200 */
.L_x_32:
[----:B------:R-:W-:Y:S01]  /*1010*/  UMOV UR4, 0xffffffff ;  /* 0xffffffff00047882 */ /* 0x000fe20000000000 */
[----:B------:R-:W-:Y:S02]  /*1020*/  ISETP.NE.AND P1, PT, R26, RZ, PT ;  /* 0x000000ff1a00720c */ /* 0x000fe40003f25270 */
        /* <DEDUP_REMOVED lines=12> */
.L_x_88:
[----:B------:R-:W-:Y:S04]  /*10f0*/  BSSY.RECONVERGENT B1, `(.L_x_35) ;  /* 0x000000a000017945 */ /* 0x000fe80003800200 */
[----:B------:R-:W-:Y:S05]  /*1100*/  @P1 BRA `(.L_x_36) ;  /* 0x0000000000201947 */ /* 0x000fea0003800000 */
[----:B------:R-:W2:Y:S01]  /*1110*/  LD.E R6, desc[UR36][R16.64] ;  /* 0x0000002410067980 */ /* 0x000ea2000c101900 */
[----:B------:R-:W0:Y:S01]  /*1120*/  S2UR UR4, SR_CgaCtaId ;  /* 0x00000000000479c3 */ /* 0x000e220000008800 */
[----:B------:R-:W-:Y:S01]  /*1130*/  MOV R7, 0x400 ;  /* 0x0000040000077802 */ /* 0x000fe20000000f00 */
[----:B0-----:R-:W-:-:S05]  /*1140*/  IMAD.U32 R2, RZ, RZ, UR4 ;  /* 0x00000004ff027e24 */ /* 0x001fca000f8e00ff */
[----:B------:R-:W-:-:S05]  /*1150*/  LEA R8, R2, R7, 0x18 ;  /* 0x0000000702087211 */ /* 0x000fca00078ec0ff */
[----:B------:R-:W2:Y:S02]  /*1160*/  LDS R7, [R8] ;  /* 0x0000000008077984 */ /* 0x000ea40000000800 */
[----:B--2---:R-:W-:-:S05]  /*1170*/  FMNMX R7, R6, R7, !PT ;  /* 0x0000000706077209 */ /* 0x004fca0007800000 */
[----:B------:R0:W-:Y:S02]  /*1180*/  ST.E desc[UR36][R16.64], R7 ;  /* 0x0000000710007985 */ /* 0x0001e4000c101924 */
.L_x_36:
[----:B------:R-:W-:Y:S05]  /*1190*/  BSYNC.RECONVERGENT B1 ;  /* 0x0000000000017941 */ /* 0x000fea0003800200 */
.L_x_35:
[----:B------:R-:W-:-:S03]  /*11a0*/  UMOV UR4, 0xffffffff ;  /* 0xffffffff00047882 */ /* 0x000fc60000000000 */
[----:B------:R-:W-:Y:S05]  /*11b0*/  BRA.DIV UR4, `(.L_x_37) ;  /* 0x0000002a04787947 */ /* 0x000fea000b800000 */
        /* <DEDUP_REMOVED lines=11> */
.L_x_92:
[----:B------:R-:W-:Y:S04]  /*1270*/  BSSY.RECONVERGENT B1, `(.L_x_38) ;  /* 0x000001d000017945 */ /* 0x000fe80003800200 */
[----:B------:R-:W-:Y:S05]  /*1280*/  @P1 BRA `(.L_x_39) ;  /* 0x00000000006c1947 */ /* 0x000fea0003800000 */
[----:B------:R-:W1:Y:S01]  /*1290*/  I2F.U32.RP R8, R25 ;  /* 0x0000001900087306 */ /* 0x000e620000209000 */
[----:B------:R-:W-:Y:S01]  /*12a0*/  IMAD.MOV R9, RZ, RZ, -R25 ;  /* 0x000000ffff097224 */ /* 0x000fe200078e0a19 */
[----:B------:R-:W2:Y:S01]  /*12b0*/  S2UR UR4, SR_CgaCtaId ;  /* 0x00000000000479c3 */ /* 0x000ea20000008800 */
[----:B------:R-:W-:Y:S01]  /*12c0*/  IMAD.MOV.U32 R6, RZ, RZ, RZ ;  /* 0x000000ffff067224 */ /* 0x000fe200078e00ff */
[----:B------:R-:W-:-:S04]  /*12d0*/  ISETP.NE.U32.AND P3, PT, R25, RZ, PT ;  /* 0x000000ff1900720c */ /* 0x000fc80003f65070 */
[----:B-1----:R-:W0:Y:S02]  /*12e0*/  MUFU.RCP R8, R8 ;  /* 0x0000000800087308 */ /* 0x002e240000001000 */
[----:B0-----:R-:W-:Y:S02]  /*12f0*/  VIADD R7, R8, 0xffffffe ;  /* 0x0ffffffe08077836 */ /* 0x001fe40000000000 */
[----:B------:R-:W0:Y:S04]  /*1300*/  S2R R8, SR_SWINHI ;  /* 0x0000000000087919 */ /* 0x000e280000002f00 */
[----:B------:R-:W1:Y:S02]  /*1310*/  F2I.FTZ.U32.TRUNC.NTZ R7, R7 ;  /* 0x0000000700077305 */ /* 0x000e64000021f000 */
[----:B-1----:R-:W-:-:S04]  /*1320*/  IMAD R9, R9, R7, RZ ;  /* 0x0000000709097224 */ /* 0x002fc800078e02ff */
[----:B------:R-:W-:-:S06]  /*1330*/  IMAD.HI.U32 R9, R7, R9, R6 ;  /* 0x0000000907097227 */ /* 0x000fcc00078e0006 */
[----:B------:R-:W-:-:S04]  /*1340*/  IMAD.HI.U32 R2, R9, R4, RZ ;  /* 0x0000000409027227 */ /* 0x000fc800078e00ff */
[----:B------:R-:W-:-:S04]  /*1350*/  IMAD.MOV R2, RZ, RZ, -R2 ;  /* 0x000000ffff027224 */ /* 0x000fc800078e0a02 */
[----:B------:R-:W-:Y:S01]  /*1360*/  IMAD R6, R25, R2, R4 ;  /* 0x0000000219067224 */ /* 0x000fe200078e0204 */
[----:B------:R-:W-:-:S04]  /*1370*/  MOV R2, 0x400 ;  /* 0x0000040000027802 */ /* 0x000fc80000000f00 */
[----:B------:R-:W-:Y:S01]  /*1380*/  ISETP.GE.U32.AND P2, PT, R6, R25, PT ;  /* 0x000000190600720c */ /* 0x000fe20003f46070 */
[----:B------:R-:W-:Y:S02]  /*1390*/  VIADD R7, R2, 0x8 ;  /* 0x0000000802077836 */ /* 0x000fe40000000000 */
[----:B--2---:R-:W-:-:S05]  /*13a0*/  IMAD.U32 R2, RZ, RZ, UR4 ;  /* 0x00000004ff027e24 */ /* 0x004fca000f8e00ff */
[----:B------:R-:W-:-:S04]  /*13b0*/  LEA R7, R2, R7, 0x18 ;  /* 0x0000000702077211 */ /* 0x000fc800078ec0ff */
[----:B------:R-:W-:Y:S02]  /*13c0*/  MOV R16, R7 ;  /* 0x0000000700107202 */ /* 0x000fe40000000f00 */
[----:B0-----:R-:W-:Y:S01]  /*13d0*/  MOV R17, R8 ;  /* 0x0000000800117202 */ /* 0x001fe20000000f00 */
[----:B------:R-:W-:-:S05]  /*13e0*/  @P2 IMAD.IADD R6, R6, 0x1, -R25 ;  /* 0x0000000106062824 */ /* 0x000fca00078e0a19 */
[----:B------:R-:W-:-:S13]  /*13f0*/  ISETP.GE.U32.AND P2, PT, R6, R25, PT ;  /* 0x000000190600720c */ /* 0x000fda0003f46070 */
[----:B------:R-:W-:Y:S01]  /*1400*/  @P2 IMAD.IADD R6, R6, 0x1, -R25 ;  /* 0x0000000106062824 */ /* 0x000fe200078e0a19 */
[----:B------:R-:W-:-:S04]  /*1410*/  @!P3 LOP3.LUT R6, RZ, R25, RZ, 0x33, !PT ;  /* 0x00000019ff06b212 */ /* 0x000fc800078e33ff */
[----:B------:R-:W-:Y:S02]  /*1420*/  PRMT R16, R6, 0x654, R16 ;  /* 0x0000065406107816 */ /* 0x000fe40000000010 */
[----:B------:R-:W-:-:S07]  /*1430*/  MOV R17, R17 ;  /* 0x0000001100117202 */ /* 0x000fce0000000f00 */
.L_x_39:
[----:B------:R-:W-:Y:S05]  /*1440*/  BSYNC.RECONVERGENT B1 ;  /* 0x0000000000017941 */ /* 0x000fea0003800200 */
.L_x_38:
        /* <DEDUP_REMOVED lines=13> */
.L_x_96:
[----:B------:R-:W-:Y:S04]  /*1520*/  BSSY.RECONVERGENT B1, `(.L_x_41) ;  /* 0x000000a000017945 */ /* 0x000fe80003800200 */
[----:B------:R-:W-:Y:S05]  /*1530*/  @P1 BRA `(.L_x_42) ;  /* 0x0000000000201947 */ /* 0x000fea0003800000 */
[----:B------:R-:W2:Y:S01]  /*1540*/  LD.E R6, desc[UR36][R16.64] ;  /* 0x0000002410067980 */ /* 0x000ea2000c101900 */
[----:B------:R-:W1:Y:S01]  /*1550*/  S2UR UR4, SR_CgaCtaId ;  /* 0x00000000000479c3 */ /* 0x000e620000008800 */
[----:B0-----:R-:W-:Y:S01]  /*1560*/  MOV R7, 0x400 ;  /* 0x0000040000077802 */ /* 0x001fe20000000f00 */
[----:B-1----:R-:W-:-:S05]  /*1570*/  IMAD.U32 R2, RZ, RZ, UR4 ;  /* 0x00000004ff027e24 */ /* 0x002fca000f8e00ff */
[----:B------:R-:W-:-:S05]  /*1580*/  LEA R8, R2, R7, 0x18 ;  /* 0x0000000702087211 */ /* 0x000fca00078ec0ff */
[----:B------:R-:W2:Y:S02]  /*1590*/  LDS R7, [R8] ;  /* 0x0000000008077984 */ /* 0x000ea40000000800 */
[----:B--2---:R-:W-:-:S05]  /*15a0*/  FMNMX R7, R6, R7, !PT ;  /* 0x0000000706077209 */ /* 0x004fca0007800000 */
[----:B------:R1:W-:Y:S02]  /*15b0*/  ST.E desc[UR36][R16.64], R7 ;  /* 0x0000000710007985 */ /* 0x0003e4000c101924 */
.L_x_42:
[----:B------:R-:W-:Y:S05]  /*15c0*/  BSYNC.RECONVERGENT B1 ;  /* 0x0000000000017941 */ /* 0x000fea0003800200 */
.L_x_41:
        /* <DEDUP_REMOVED lines=13> */
.L_x_100:
[----:B------:R-:W-:Y:S04]  /*16a0*/  BSSY.RECONVERGENT B1, `(.L_x_44) ;  /* 0x000001e000017945 */ /* 0x000fe80003800200 */
[----:B------:R-:W-:Y:S05]  /*16b0*/  @P1 BRA `(.L_x_45) ;  /* 0x0000000000701947 */ /* 0x000fea0003800000 */
[----:B------:R-:W2:Y:S01]  /*16c0*/  I2F.U32.RP R8, R25 ;  /* 0x0000001900087306 */ /* 0x000ea20000209000 */
[----:B------:R-:W-:Y:S01]  /*16d0*/  IMAD.MOV R9, RZ, RZ, -R25 ;  /* 0x000000ffff097224 */ /* 0x000fe200078e0a19 */
[----:B------:R-:W3:Y:S01]  /*16e0*/  S2UR UR4, SR_CgaCtaId ;  /* 0x00000000000479c3 */ /* 0x000ee20000008800 */
[----:B------:R-:W-:Y:S01]  /*16f0*/  IMAD.MOV.U32 R6, RZ, RZ, RZ ;  /* 0x000000ffff067224 */ /* 0x000fe200078e00ff */
[----:B------:R-:W-:Y:S01]  /*1700*/  ISETP.NE.U32.AND P3, PT, R25, RZ, PT ;  /* 0x000000ff1900720c */ /* 0x000fe20003f65070 */
[----:B------:R-:W-:-:S03]  /*1710*/  VIADD R2, R4, 0x1 ;  /* 0x0000000104027836 */ /* 0x000fc60000000000 */
[----:B--2---:R-:W0:Y:S02]  /*1720*/  MUFU.RCP R8, R8 ;  /* 0x0000000800087308 */ /* 0x004e240000001000 */
[----:B01----:R-:W-:Y:S02]  /*1730*/  VIADD R7, R8, 0xffffffe ;  /* 0x0ffffffe08077836 */ /* 0x003fe40000000000 */
        /* <DEDUP_REMOVED lines=10> */
[----:B---3--:R-:W-:-:S05]  /*17e0*/  IMAD.U32 R2, RZ, RZ, UR4 ;  /* 0x00000004ff027e24 */ /* 0x008fca000f8e00ff */
        /* <DEDUP_REMOVED lines=9> */
.L_x_45:
[----:B------:R-:W-:Y:S05]  /*1880*/  BSYNC.RECONVERGENT B1 ;  /* 0x0000000000017941 */ /* 0x000fea0003800200 */
.L_x_44:
        /* <DEDUP_REMOVED lines=13> */
.L_x_104:
[----:B------:R-:W-:Y:S04]  /*1960*/  BSSY.RECONVERGENT B1, `(.L_x_47) ;  /* 0x000000a000017945 */ /* 0x000fe80003800200 */
[----:B------:R-:W-:Y:S05]  /*1970*/  @P1 BRA `(.L_x_48) ;  /* 0x0000000000201947 */ /* 0x000fea0003800000 */
[----:B------:R-:W2:Y:S01]  /*1980*/  LD.E R6, desc[UR36][R16.64] ;  /* 0x0000002410067980 */ /* 0x000ea2000c101900 */
[----:B------:R-:W3:Y:S01]  /*1990*/  S2UR UR4, SR_CgaCtaId ;  /* 0x00000000000479c3 */ /* 0x000ee20000008800 */
[----:B01----:R-:W-:Y:S01]  /*19a0*/  MOV R7, 0x400 ;  /* 0x0000040000077802 */ /* 0x003fe20000000f00 */
[----:B---3--:R-:W-:-:S05]  /*19b0*/  IMAD.U32 R2, RZ, RZ, UR4 ;  /* 0x00000004ff027e24 */ /* 0x008fca000f8e00ff */
[----:B------:R-:W-:-:S05]  /*19c0*/  LEA R8, R2, R7, 0x18 ;  /* 0x0000000702087211 */ /* 0x000fca00078ec0ff */
[----:B------:R-:W2:Y:S02]  /*19d0*/  LDS R7, [R8] ;  /* 0x0000000008077984 */ /* 0x000ea40000000800 */
[----:B--2---:R-:W-:-:S05]  /*19e0*/  FMNMX R7, R6, R7, !PT ;  /* 0x0000000706077209 */ /* 0x004fca0007800000 */
[----:B------:R2:W-:Y:S02]  /*19f0*/  ST.E desc[UR36][R16.64], R7 ;  /* 0x0000000710007985 */ /* 0x0005e4000c101924 */
.L_x_48:
[----:B------:R-:W-:Y:S05]  /*1a00*/  BSYNC.RECONVERGENT B1 ;  /* 0x0000000000017941 */ /* 0x000fea0003800200 */
.L_x_47:
        /* <DEDUP_REMOVED lines=13> */
.L_x_108:
[----:B------:R-:W-:Y:S04]  /*1ae0*/  BSSY.RECONVERGENT B1, `(.L_x_50) ;  /* 0x000001e000017945 */ /* 0x000fe80003800200 */
[----:B------:R-:W-:Y:S05]  /*1af0*/  @P1 BRA `(.L_x_51) ;  /* 0x0000000000701947 */ /* 0x000fea0003800000 */
[----:B------:R-:W3:Y:S01]  /*1b00*/  I2F.U32.RP R8, R25 ;  /* 0x0000001900087306 */ /* 0x000ee20000209000 */
[----:B------:R-:W-:Y:S01]  /*1b10*/  IMAD.MOV R9, RZ, RZ, -R25 ;  /* 0x000000ffff097224 */ /* 0x000fe200078e0a19 */
[----:B------:R-:W4:Y:S01]  /*1b20*/  S2UR UR4, SR_CgaCtaId ;  /* 0x00000000000479c3 */ /* 0x000f220000008800 */
[----:B------:R-:W-:Y:S01]  /*1b30*/  IMAD.MOV.U32 R6, RZ, RZ, RZ ;  /* 0x000000ffff067224 */ /* 0x000fe200078e00ff */
[----:B------:R-:W-:Y:S01]  /*1b40*/  ISETP.NE.U32.AND P3, PT, R25, RZ, PT ;  /* 0x000000ff1900720c */ /* 0x000fe20003f65070 */
[----:B------:R-:W-:-:S03]  /*1b50*/  VIADD R2, R4, 0x2 ;  /* 0x0000000204027836 */ /* 0x000fc60000000000 */
[----:B---3--:R-:W0:Y:S02]  /*1b60*/  MUFU.RCP R8, R8 ;  /* 0x0000000800087308 */ /* 0x008e240000001000 */
[----:B012---:R-:W-:Y:S02]  /*1b70*/  VIADD R7, R8, 0xffffffe ;  /* 0x0ffffffe08077836 */ /* 0x007fe40000000000 */
        /* <DEDUP_REMOVED lines=10> */
[----:B----4-:R-:W-:-:S05]  /*1c20*/  IMAD.U32 R2, RZ, RZ, UR4 ;  /* 0x00000004ff027e24 */ /* 0x010fca000f8e00ff */
        /* <DEDUP_REMOVED lines=9> */
.L_x_51:
[----:B------:R-:W-:Y:S05]  /*1cc0*/  BSYNC.RECONVERGENT B1 ;  /* 0x0000000000017941 */ /* 0x000fea0003800200 */
.L_x_50:
        /* <DEDUP_REMOVED lines=13> */
.L_x_112:
[----:B------:R-:W-:Y:S04]  /*1da0*/  BSSY.RECONVERGENT B1, `(.L_x_53) ;  /* 0x000000a000017945 */ /* 0x000fe80003800200 */
[----:B------:R-:W-:Y:S05]  /*1db0*/  @P1 BRA `(.L_x_54) ;  /* 0x0000000000201947 */ /* 0x000fea0003800000 */
[----:B------:R-:W3:Y:S01]  /*1dc0*/  LD.E R6, desc[UR36][R16.64] ;  /* 0x0000002410067980 */ /* 0x000ee2000c101900 */
[----:B------:R-:W4:Y:S01]  /*1dd0*/  S2UR UR4, SR_CgaCtaId ;  /* 0x00000000000479c3 */ /* 0x000f220000008800 */
[----:B012---:R-:W-:Y:S01]  /*1de0*/  MOV R7, 0x400 ;  /* 0x0000040000077802 */ /* 0x007fe20000000f00 */
[----:B----4-:R-:W-:-:S05]  /*1df0*/  IMAD.U32 R2, RZ, RZ, UR4 ;  /* 0x00000004ff027e24 */ /* 0x010fca000f8e00ff */
[----:B------:R-:W-:-:S05]  /*1e00*/  LEA R8, R2, R7, 0x18 ;  /* 0x0000000702087211 */ /* 0x000fca00078ec0ff */
[----:B------:R-:W3:Y:S02]  /*1e10*/  LDS R7, [R8] ;  /* 0x0000000008077984 */ /* 0x000ee40000000800 */
[----:B---3--:R-:W-:-:S05]  /*1e20*/  FMNMX R7, R6, R7, !PT ;  /* 0x0000000706077209 */ /* 0x008fca0007800000 */
[----:B------:R3:W-:Y:S02]  /*1e30*/  ST.E desc[UR36][R16.64], R7 ;  /* 0x0000000710007985 */ /* 0x0007e4000c101924 */
.L_x_54:
[----:B------:R-:W-:Y:S05]  /*1e40*/  BSYNC.RECONVERGENT B1 ;  /* 0x0000000000017941 */ /* 0x000fea0003800200 */
.L_x_53:
        /* <DEDUP_REMOVED lines=13> */
.L_x_116:
[----:B------:R-:W-:Y:S02]  /*1f20*/  VIADD R4, R4, 0x4 ;  /* 0x0000000404047836 */ /* 0x000fe40000000000 */
[----:B------:R-:W-:Y:S01]  /*1f30*/  VIADD R3, R3, 0x4 ;  /* 0x0000000403037836 */ /* 0x000fe20000000000 */
[----:B------:R-:W-:Y:S06]  /*1f40*/  @P0 BRA `(.L_x_56) ;  /* 0xffffffec00ac0947 */ /* 0x000fec000383ffff */
[----:B------:R-:W-:Y:S05]  /*1f50*/  BSYNC B0 ;  /* 0x0000000000007941 */ /* 0x000fea0003800000 */
.L_x_31:
[----:B------:R-:W-:-:S07]  /*1f60*/  VIADD R3, R3, 0xffffffff ;  /* 0xffffffff03037836 */ /* 0x000fce0000000000 */
.L_x_30:
[----:B------:R-:W-:Y:S01]  /*1f70*/  ISETP.NE.AND P0, PT, R0, RZ, PT ;  /* 0x000000ff0000720c */ /* 0x000fe20003f05270 */
[----:B------:R-:W-:-:S12]  /*1f80*/  BSSY B0, `(.L_x_29) ;  /* 0x000004b000007945 */ /* 0x000fd80003800000 */
[----:B------:R-:W-:Y:S05]  /*1f90*/  @!P0 BRA `(.L_x_57) ;  /* 0x0000000400248947 */ /* 0x000fea0003800000 */
[----:B------:R-:W-:Y:S01]  /*1fa0*/  ISETP.NE.AND P1, PT, R26, RZ, PT ;  /* 0x000000ff1a00720c */ /* 0x000fe20003f25270 */
[----:B------:R-:W-:Y:S02]  /*1fb0*/  IMAD.IADD R2, R2, 0x1, R3 ;  /* 0x0000000102027824 */ /* 0x000fe400078e0203 */
[----:B------:R-:W-:-:S10]  /*1fc0*/  IMAD.MOV R0, RZ, RZ, -R0 ;  /* 0x000000ffff007224 */ /* 0x000fd400078e0a00 */
.L_x_64:
[----:B------:R-:W-:Y:S01]  /*1fd0*/  VIADD R0, R0, 0x1 ;  /* 0x0000000100007836 */ /* 0x000fe20000000000 */
[----:B------:R-:W-:Y:S04]  /*1fe0*/  BSSY.RECONVERGENT B1, `(.L_x_58) ;  /* 0x000001d000017945 */ /* 0x000fe80003800200 */
[----:B------:R-:W-:Y:S01]  /*1ff0*/  ISETP.NE.AND P0, PT, R0, RZ, PT ;  /* 0x000000ff0000720c */ /* 0x000fe20003f05270 */
[----:B----4-:R-:W-:-:S12]  /*2000*/  @P1 BRA `(.L_x_59) ;  /* 0x0000000000681947 */ /* 0x010fd80003800000 */
[----:B------:R-:W4:Y:S01]  /*2010*/  I2F.U32.RP R6, R25 ;  /* 0x0000001900067306 */ /* 0x000f220000209000 */
[----:B------:R-:W-:Y:S01]  /*2020*/  IMAD.MOV R3, RZ, RZ, -R25 ;  /* 0x000000ffff037224 */ /* 0x000fe200078e0a19 */
[----:B------:R-:W5:Y:S01]  /*2030*/  S2R R8, SR_SWINHI ;  /* 0x0000000000087919 */ /* 0x000f620000002f00 */
[----:B------:R-:W-:Y:S01]  /*2040*/  IMAD.MOV.U32 R4, RZ, RZ, RZ ;  /* 0x000000ffff047224 */ /* 0x000fe200078e00ff */
[----:B------:R-:W-:-:S04]  /*2050*/  ISETP.NE.U32.AND P2, PT, R25, RZ, PT ;  /* 0x000000ff1900720c */ /* 0x000fc80003f45070 */
[----:B----4-:R-:W4:Y:S02]  /*2060*/  MUFU.RCP R6, R6 ;  /* 0x0000000600067308 */ /* 0x010f240000001000 */
[----:B----4-:R-:W-:Y:S02]  /*2070*/  VIADD R5, R6, 0xffffffe ;  /* 0x0ffffffe06057836 */ /* 0x010fe40000000000 */
[----:B------:R-:W4:Y:S04]  /*2080*/  S2R R6, SR_CgaCtaId ;  /* 0x0000000000067919 */ /* 0x000f280000008800 */
[----:B------:R-:W0:Y:S02]  /*2090*/  F2I.FTZ.U32.TRUNC.NTZ R5, R5 ;  /* 0x0000000500057305 */ /* 0x000e24000021f000 */
[----:B0-----:R-:W-:-:S04]  /*20a0*/  IMAD R3, R3, R5, RZ ;  /* 0x0000000503037224 */ /* 0x001fc800078e02ff */
[----:B------:R-:W-:-:S06]  /*20b0*/  IMAD.HI.U32 R3, R5, R3, R4 ;  /* 0x0000000305037227 */ /* 0x000fcc00078e0004 */
[----:B------:R-:W-:-:S04]  /*20c0*/  IMAD.HI.U32 R3, R3, R2, RZ ;  /* 0x0000000203037227 */ /* 0x000fc800078e00ff */
[----:B------:R-:W-:-:S04]  /*20d0*/  IMAD.MOV R3, RZ, RZ, -R3 ;  /* 0x000000ffff037224 */ /* 0x000fc800078e0a03 */
[----:B------:R-:W-:Y:S01]  /*20e0*/  IMAD R4, R25, R3, R2 ;  /* 0x0000000319047224 */ /* 0x000fe200078e0202 */
[----:B------:R-:W-:-:S04]  /*20f0*/  MOV R3, 0x400 ;  /* 0x0000040000037802 */ /* 0x000fc80000000f00 */
[----:B------:R-:W-:Y:S01]  /*2100*/  ISETP.GE.U32.AND P1, PT, R4, R25, PT ;  /* 0x000000190400720c */ /* 0x000fe20003f26070 */
[----:B------:R-:W-:-:S05]  /*2110*/  VIADD R3, R3, 0x8 ;  /* 0x0000000803037836 */ /* 0x000fca0000000000 */
[----:B----4-:R-:W-:-:S04]  /*2120*/  LEA R3, R6, R3, 0x18 ;  /* 0x0000000306037211 */ /* 0x010fc800078ec0ff */
[----:B-123--:R-:W-:Y:S02]  /*2130*/  MOV R16, R3 ;  /* 0x0000000300107202 */ /* 0x00efe40000000f00 */
[----:B-----5:R-:W-:Y:S01]  /*2140*/  MOV R17, R8 ;  /* 0x0000000800117202 */ /* 0x020fe20000000f00 */
[----:B------:R-:W-:-:S05]  /*2150*/  @P1 IMAD.IADD R4, R4, 0x1, -R25 ;  /* 0x0000000104041824 */ /* 0x000fca00078e0a19 */
[----:B------:R-:W-:-:S13]  /*2160*/  ISETP.GE.U32.AND P1, PT, R4, R25, PT ;  /* 0x000000190400720c */ /* 0x000fda0003f26070 */
[----:B------:R-:W-:Y:S01]  /*2170*/  @P1 IMAD.IADD R4, R4, 0x1, -R25 ;  /* 0x0000000104041824 */ /* 0x000fe200078e0a19 */
[----:B------:R-:W-:-:S04]  /*2180*/  @!P2 LOP3.LUT R4, RZ, R25, RZ, 0x33, !PT ;  /* 0x00000019ff04a212 */ /* 0x000fc800078e33ff */
[----:B------:R-:W-:Y:S02]  /*2190*/  PRMT R16, R4, 0x654, R16 ;  /* 0x0000065404107816 */ /* 0x000fe40000000010 */
[----:B------:R-:W-:-:S07]  /*21a0*/  MOV R17, R17 ;  /* 0x0000001100117202 */ /* 0x000fce0000000f00 */
.L_x_59:
[----:B------:R-:W-:Y:S05]  /*21b0*/  BSYNC.RECONVERGENT B1 ;  /* 0x0000000000017941 */ /* 0x000fea0003800200 */
.L_x_58:
        /* <DEDUP_REMOVED lines=14> */
.L_x_120:
[----:B------:R-:W-:Y:S04]  /*22a0*/  BSSY.RECONVERGENT B1, `(.L_x_61) ;  /* 0x0000009000017945 */ /* 0x000fe80003800200 */
[----:B------:R-:W-:Y:S05]  /*22b0*/  @P1 BRA `(.L_x_62) ;  /* 0x00000000001c1947 */ /* 0x000fea0003800000 */
[----:B------:R-:W4:Y:S01]  /*22c0*/  LD.E R3, desc[UR36][R16.64] ;  /* 0x0000002410037980 */ /* 0x000f22000c101900 */
[----:B------:R-:W5:Y:S01]  /*22d0*/  S2UR UR5, SR_CgaCtaId ;  /* 0x00000000000579c3 */ /* 0x000f620000008800 */
[----:B------:R-:W-:Y:S02]  /*22e0*/  UMOV UR4, 0x400 ;  /* 0x0000040000047882 */ /* 0x000fe40000000000 */
[----:B-----5:R-:W-:-:S09]  /*22f0*/  ULEA UR4, UR5, UR4, 0x18 ;  /* 0x0000000405047291 */ /* 0x020fd2000f8ec0ff */
[----:B------:R-:W4:Y:S02]  /*2300*/  LDS R4, [UR4] ;  /* 0x00000004ff047984 */ /* 0x000f240008000800 */
[----:B----4-:R-:W-:-:S05]  /*2310*/  FMNMX R3, R3, R4, !PT ;  /* 0x0000000403037209 */ /* 0x010fca0007800000 */
[----:B------:R4:W-:Y:S02]  /*2320*/  ST.E desc[UR36][R16.64], R3 ;  /* 0x0000000310007985 */ /* 0x0009e4000c101924 */
.L_x_62:
[----:B------:R-:W-:Y:S05]  /*2330*/  BSYNC.RECONVERGENT B1 ;  /* 0x0000000000017941 */ /* 0x000fea0003800200 */
.L_x_61:
        /* <DEDUP_REMOVED lines=13> */
.L_x_124:
[----:B------:R-:W-:Y:S01]  /*2410*/  VIADD R2, R2, 0x1 ;  /* 0x0000000102027836 */ /* 0x000fe20000000000 */
[----:B------:R-:W-:Y:S06]  /*2420*/  @P0 BRA `(.L_x_64) ;  /* 0xfffffff800e80947 */ /* 0x000fec000383ffff */
.L_x_57:
[----:B------:R-:W-:Y:S05]  /*2430*/  BSYNC B0 ;  /* 0x0000000000007941 */ /* 0x000fea0003800000 */
.L_x_29:
[----:B------:R-:W-:-:S13]  /*2440*/  ISETP.NE.AND P0, PT, R26, RZ, PT ;  /* 0x000000ff1a00720c */ /* 0x000fda0003f05270 */
[----:B------:R-:W-:Y:S05]  /*2450*/  @P0 EXIT ;  /* 0x000000000000094d */ /* 0x000fea0003800000 */
[----:B------:R-:W5:Y:S01]  /*2460*/  S2R R8, SR_CgaCtaId ;  /* 0x0000000000087919 */ /* 0x000f620000008800 */
[----:B0---4-:R-:W-:Y:S01]  /*2470*/  MOV R3, 0x400 ;  /* 0x0000040000037802 */ /* 0x011fe20000000f00 */
[----:B------:R-:W0:Y:S01]  /*2480*/  LDCU.64 UR4, c[0x4][0x18] ;  /* 0x01000300ff0477ac */ /* 0x000e220008000a00 */
[----:B------:R-:W-:Y:S01]  /*2490*/  MOV R9, 0x0 ;  /* 0x0000000000097802 */ /* 0x000fe20000000f00 */
[----:B------:R-:W-:Y:S02]  /*24a0*/  IMAD.MOV.U32 R6, RZ, RZ, R19 ;  /* 0x000000ffff067224 */ /* 0x000fe400078e0013 */
[----:B-123--:R-:W-:Y:S01]  /*24b0*/  IMAD.MOV.U32 R7, RZ, RZ, R18 ;  /* 0x000000ffff077224 */ /* 0x00efe200078e0012 */
[----:B------:R1:W2:Y:S01]  /*24c0*/  LDC.64 R10, c[0x4][R9] ;  /* 0x01000000090a7b82 */ /* 0x0002a20000000a00 */
[----:B0-----:R-:W-:Y:S02]  /*24d0*/  IMAD.U32 R4, RZ, RZ, UR4 ;  /* 0x00000004ff047e24 */ /* 0x001fe4000f8e00ff */
[----:B------:R-:W-:Y:S01]  /*24e0*/  IMAD.U32 R5, RZ, RZ, UR5 ;  /* 0x00000005ff057e24 */ /* 0x000fe2000f8e00ff */
[----:B-----5:R-:W-:Y:S01]  /*24f0*/  LEA R0, R8, R3, 0x18 ;  /* 0x0000000308007211 */ /* 0x020fe200078ec0ff */
[----:B------:R-:W-:Y:S05]  /*2500*/  STL [R1], R8 ;  /* 0x0000000801007387 */ /* 0x000fea0000100800 */
[----:B------:R-:W0:Y:S02]  /*2510*/  LDS R0, [R0+0x8] ;  /* 0x0000080000007984 */ /* 0x000e240000000800 */
[----:B0-----:R-:W0:Y:S02]  /*2520*/  F2F.F64.F32 R2, R0 ;  /* 0x0000000000027310 */ /* 0x001e240000201800 */
[----:B0-2---:R1:W-:Y:S02]  /*2530*/  STL.64 [R1+0x8], R2 ;  /* 0x0000080201007387 */ /* 0x0053e40000100a00 */
[----:B------:R-:W-:-:S07]  /*2540*/  LEPC R20, `(.L_x_65) ;  /* 0x000000001014794e */ /* 0x000fce0000000000 */
[----:B-1----:R-:W-:Y:S05]  /*2550*/  CALL.ABS.NOINC R10 ;  /* 0x000000000a007343 */ /* 0x002fea0003c00000 */
.L_x_65:
[----:B------:R-:W-:Y:S05]  /*2560*/  EXIT ;  /* 0x000000000000794d */ /* 0x000fea0003800000 */
.L_x_0:
[----:B------:R-:W-:Y:S01]  /*2570*/  ISETP.NE.AND P0, PT, R26, RZ, PT ;  /* 0x000000ff1a00720c */ /* 0x000fe20003f05270 */
[----:B------:R-:W-:-:S12]  /*2580*/  BSSY.RECONVERGENT B6, `(.L_x_66) ;  /* 0x000000a000067945 */ /* 0x000fd80003800200 */
[----:B------:R-:W-:Y:S05]  /*2590*/  @P0 BRA `(.L_x_67) ;  /* 0x0000000000200947 */ /* 0x000fea0003800000 */
[----:B------:R-:W-:Y:S01]  /*25a0*/  MOV R0, 0x0 ;  /* 0x0000000000007802 */ /* 0x000fe20000000f00 */
[----:B------:R-:W0:Y:S01]  /*25b0*/  LDCU.64 UR4, c[0x4][0x20] ;  /* 0x01000400ff0477ac */ /* 0x000e220008000a00 */
[----:B------:R-:W-:Y:S02]  /*25c0*/  CS2R R6, SRZ ;  /* 0x0000000000067805 */ /* 0x000fe4000001ff00 */
[----:B------:R1:W2:Y:S01]  /*25d0*/  LDC.64 R2, c[0x4][R0] ;  /* 0x0100000000027b82 */ /* 0x0002a20000000a00 */
[----:B0-----:R-:W-:Y:S02]  /*25e0*/  IMAD.U32 R4, RZ, RZ, UR4 ;  /* 0x00000004ff047e24 */ /* 0x001fe4000f8e00ff */
[----:B-1----:R-:W-:-:S07]  /*25f0*/  IMAD.U32 R5, RZ, RZ, UR5 ;  /* 0x00000005ff057e24 */ /* 0x002fce000f8e00ff */
[----:B------:R-:W-:-:S07]  /*2600*/  LEPC R20, `(.L_x_67) ;  /* 0x000000001014794e */ /* 0x000fce0000000000 */
[----:B--2---:R-:W-:Y:S05]  /*2610*/  CALL.ABS.NOINC R2 ;  /* 0x0000000002007343 */ /* 0x004fea0003c00000 */
.L_x_67:
[----:B------:R-:W-:Y:S05]  /*2620*/  BSYNC.RECONVERGENT B6 ;  /* 0x0000000000067941 */ /* 0x000fea0003800200 */
.L_x_66:
[----:B------:R-:W-:-:S05]  /*2630*/  CS2R.32 R2, SR_CgaSize ;  /* 0x0000000000027805 */ /* 0x000fca0000008a00 */
[----:B------:R-:W-:-:S06]  /*2640*/  IMAD R2, R2, -0xa0, RZ ;  /* 0xffffff6002027824 */ /* 0x000fcc00078e02ff */
[----:B------:R-:W0:Y:S02]  /*2650*/  LDC R2, c[0x0][R2+0x2cc] ;  /* 0x0000b30002027b82 */ /* 0x000e240000000800 */
[----:B0-----:R-:W-:-:S05]  /*2660*/  VIADD R0, R2, 0xffffffff ;  /* 0xffffffff02007836 */ /* 0x001fca0000000000 */
[----:B------:R-:W-:-:S13]  /*2670*/  ISETP.NE.AND P0, PT, R0, RZ, PT ;  /* 0x000000ff0000720c */ /* 0x000fda0003f05270 */
[----:B------:R-:W-:Y:S05]  /*2680*/  @!P0 EXIT ;  /* 0x000000000000894d */ /* 0x000fea0003800000 */
[----:B------:R-:W-:Y:S01]  /*2690*/  VIADD R2, R2, 0xfffffffe ;  /* 0xfffffffe02027836 */ /* 0x000fe20000000000 */
[----:B------:R-:W-:-:S04]  /*26a0*/  LOP3.LUT R18, R0, 0x7, RZ, 0xc0, !PT ;  /* 0x0000000700127812 */ /* 0x000fc800078ec0ff */
[----:B------:R-:W-:Y:S01]  /*26b0*/  ISETP.GE.U32.AND P0, PT, R2, 0x7, PT ;  /* 0x000000070200780c */ /* 0x000fe20003f06070 */
[----:B------:R-:W-:-:S12]  /*26c0*/  IMAD.MOV.U32 R2, RZ, RZ, RZ ;  /* 0x000000ffff027224 */ /* 0x000fd800078e00ff */
[----:B------:R-:W-:Y:S05]  /*26d0*/  @!P0 BRA `(.L_x_68) ;  /* 0x0000000800bc8947 */ /* 0x000fea0003800000 */
[----:B------:R-:W-:Y:S01]  /*26e0*/  ISETP.NE.AND P1, PT, R26, RZ, PT ;  /* 0x000000ff1a00720c */ /* 0x000fe20003f25270 */
[----:B------:R-:W-:Y:S01]  /*26f0*/  BSSY.RECONVERGENT B0, `(.L_x_69) ;  /* 0x000004d000007945 */ /* 0x000fe20003800200 */
[----:B------:R-:W-:-:S04]  /*2700*/  LOP3.LUT R19, R0, 0xfffffff8, RZ, 0xc0, !PT ;  /* 0xfffffff800137812 */ /* 0x000fc800078ec0ff */
[----:B------:R-:W-:-:S04]  /*2710*/  IADD3 R20, PT, PT, -R19, 0x8, RZ ;  /* 0x0000000813147810 */ /* 0x000fc80007ffe1ff */
[----:B------:R-:W-:-:S03]  /*2720*/  ISETP.NE.AND P0, PT, R20, RZ, PT ;  /* 0x000000ff1400720c */ /* 0x000fc60003f05270 */
[----:B------:R-:W-:Y:S10]  /*2730*/  @P1 BRA `(.L_x_70) ;  /* 0x0000000400201947 */ /* 0x000ff40003800000 */
[----:B------:R-:W0:Y:S01]  /*2740*/  S2R R4, SR_CgaCtaId ;  /* 0x0000000000047919 */ /* 0x000e220000008800 */
[----:B------:R-:W-:Y:S01]  /*2750*/  MOV R3, 0x400 ;  /* 0x0000040000037802 */ /* 0x000fe20000000f00 */
[----:B------:R-:W-:Y:S01]  /*2760*/  IMAD.MOV.U32 R21, RZ, RZ, 0x1 ;  /* 0x00000001ff157424 */ /* 0x000fe200078e00ff */
[----:B------:R-:W1:Y:S01]  /*2770*/  S2R R5, SR_SWINHI ;  /* 0x0000000000057919 */ /* 0x000e620000002f00 */
[----:B------:R-:W-:Y:S02]  /*2780*/  IMAD.MOV.U32 R13, RZ, RZ, 0x2 ;  /* 0x00000002ff0d7424 */ /* 0x000fe400078e00ff */
[----:B------:R-:W-:Y:S02]  /*2790*/  VIADD R2, R3, 0xc ;  /* 0x0000000c03027836 */ /* 0x000fe40000000000 */
[----:B------:R-:W-:Y:S02]  /*27a0*/  IMAD.MOV.U32 R25, RZ, RZ, 0x3 ;  /* 0x00000003ff197424 */ /* 0x000fe400078e00ff */
[----:B------:R-:W-:-:S02]  /*27b0*/  IMAD.MOV.U32 R27, RZ, RZ, 0x41200000 ;  /* 0x41200000ff1b7424 */ /* 0x000fc400078e00ff */
[----:B------:R-:W-:Y:S02]  /*27c0*/  IMAD.MOV.U32 R29, RZ, RZ, 0x41a00000 ;  /* 0x41a00000ff1d7424 */ /* 0x000fe400078e00ff */
[----:B------:R-:W-:Y:S01]  /*27d0*/  IMAD.MOV.U32 R28, RZ, RZ, 0x41f00000 ;  /* 0x41f00000ff1c7424 */ /* 0x000fe200078e00ff */
[C---:B0-----:R-:W-:Y:S02]  /*27e0*/  LEA R10, R4.reuse, R3, 0x18 ;  /* 0x00000003040a7211 */ /* 0x041fe400078ec0ff */
[----:B------:R-:W-:Y:S02]  /*27f0*/  LEA R2, R4, R2, 0x18 ;  /* 0x0000000204027211 */ /* 0x000fe400078ec0ff */
[----:B------:R-:W-:Y:S02]  /*2800*/  MOV R10, R10 ;  /* 0x0000000a000a7202 */ /* 0x000fe40000000f00 */
[----:B-1----:R-:W-:Y:S02]  /*2810*/  MOV R11, R5 ;  /* 0x00000005000b7202 */ /* 0x002fe40000000f00 */
[----:B------:R-:W-:-:S02]  /*2820*/  MOV R2, R2 ;  /* 0x0000000200027202 */ /* 0x000fc40000000f00 */
[----:B------:R-:W-:Y:S02]  /*2830*/  MOV R3, R5 ;  /* 0x0000000500037202 */ /* 0x000fe40000000f00 */
[----:B------:R-:W-:Y:S02]  /*2840*/  PRMT R8, RZ, 0x654, R10 ;  /* 0x00000654ff087816 */ /* 0x000fe4000000000a */
[----:B------:R-:W-:Y:S02]  /*2850*/  MOV R9, R11 ;  /* 0x0000000b00097202 */ /* 0x000fe40000000f00 */
[----:B------:R-:W-:Y:S02]  /*2860*/  PRMT R14, RZ, 0x654, R2 ;  /* 0x00000654ff0e7816 */ /* 0x000fe40000000002 */
[----:B------:R-:W-:Y:S02]  /*2870*/  MOV R15, R3 ;  /* 0x00000003000f7202 */ /* 0x000fe40000000f00 */
[----:B------:R-:W-:-:S02]  /*2880*/  PRMT R22, R21, 0x654, R10 ;  /* 0x0000065415167816 */ /* 0x000fc4000000000a */
[----:B------:R-:W-:Y:S01]  /*2890*/  MOV R23, R11 ;  /* 0x0000000b00177202 */ /* 0x000fe20000000f00 */
[----:B------:R-:W-:Y:S01]  /*28a0*/  ST.E desc[UR36][R8.64], RZ ;  /* 0x000000ff08007985 */ /* 0x000fe2000c101924 */
[----:B------:R-:W-:Y:S02]  /*28b0*/  PRMT R4, R21, 0x654, R2 ;  /* 0x0000065415047816 */ /* 0x000fe40000000002 */
[----:B------:R-:W-:Y:S02]  /*28c0*/  MOV R5, R3 ;  /* 0x0000000300057202 */ /* 0x000fe40000000f00 */
[C---:B------:R-:W-:Y:S02]  /*28d0*/  PRMT R6, R13.reuse, 0x654, R10 ;  /* 0x000006540d067816 */ /* 0x040fe4000000000a */
[----:B------:R-:W-:Y:S01]  /*28e0*/  MOV R7, R11 ;  /* 0x0000000b00077202 */ /* 0x000fe20000000f00 */
[----:B------:R0:W-:Y:S01]  /*28f0*/  ST.E desc[UR36][R14.64], R21 ;  /* 0x000000150e007985 */ /* 0x0001e2000c101924 */
[----:B------:R-:W-:-:S02]  /*2900*/  PRMT R12, R13, 0x654, R2 ;  /* 0x000006540d0c7816 */ /* 0x000fc40000000002 */
[----:B------:R-:W-:Y:S02]  /*2910*/  MOV R13, R3 ;  /* 0x00000003000d7202 */ /* 0x000fe40000000f00 */
[C---:B------:R-:W-:Y:S02]  /*2920*/  PRMT R16, R25.reuse, 0x654, R10 ;  /* 0x0000065419107816 */ /* 0x040fe4000000000a */
[----:B------:R-:W-:Y:S01]  /*2930*/  MOV R17, R11 ;  /* 0x0000000b00117202 */ /* 0x000fe20000000f00 */
[----:B------:R1:W-:Y:S01]  /*2940*/  ST.E desc[UR36][R22.64], R27 ;  /* 0x0000001b16007985 */ /* 0x0003e2000c101924 */
[----:B------:R-:W-:Y:S02]  /*2950*/  PRMT R24, R25, 0x654, R2 ;  /* 0x0000065419187816 */ /* 0x000fe40000000002 */
[----:B------:R-:W-:Y:S01]  /*2960*/  MOV R25, R3 ;  /* 0x0000000300197202 */ /* 0x000fe20000000f00 */
[----:B------:R2:W-:Y:S04]  /*2970*/  ST.E desc[UR36][R4.64], R21 ;  /* 0x0000001504007985 */ /* 0x0005e8000c101924 */
[----:B------:R3:W-:Y:S01]  /*2980*/  ST.E desc[UR36][R6.64], R29 ;  /* 0x0000001d06007985 */ /* 0x0007e2000c101924 */
[----:B0-----:R-:W-:-:S03]  /*2990*/  IMAD.MOV.U32 R15, RZ, RZ, 0x4 ;  /* 0x00000004ff0f7424 */ /* 0x001fc600078e00ff */
[----:B------:R0:W-:Y:S01]  /*29a0*/  ST.E desc[UR36][R12.64], R21 ;  /* 0x000000150c007985 */ /* 0x0001e2000c101924 */
[----:B-1----:R-:W-:Y:S02]  /*29b0*/  IMAD.MOV.U32 R27, RZ, RZ, 0x5 ;  /* 0x00000005ff1b7424 */ /* 0x002fe400078e00ff */
[----:B------:R-:W-:Y:S01]  /*29c0*/  IMAD.MOV.U32 R22, RZ, RZ, 0x6 ;  /* 0x00000006ff167424 */ /* 0x000fe200078e00ff */
[----:B------:R1:W-:Y:S01]  /*29d0*/  ST.E desc[UR36][R16.64], R28 ;  /* 0x0000001c10007985 */ /* 0x0003e2000c101924 */
[C---:B--2---:R-:W-:Y:S02]  /*29e0*/  PRMT R4, R15.reuse, 0x654, R10 ;  /* 0x000006540f047816 */ /* 0x044fe4000000000a */
[----:B------:R-:W-:Y:S01]  /*29f0*/  MOV R5, R11 ;  /* 0x0000000b00057202 */ /* 0x000fe20000000f00 */
[----:B------:R-:W-:Y:S01]  /*2a00*/  IMAD.MOV.U32 R23, RZ, RZ, 0x42200000 ;  /* 0x42200000ff177424 */ /* 0x000fe200078e00ff */
[----:B------:R-:W-:Y:S02]  /*2a10*/  PRMT R14, R15, 0x654, R2 ;  /* 0x000006540f0e7816 */ /* 0x000fe40000000002 */
[----:B------:R-:W-:Y:S01]  /*2a20*/  MOV R15, R3 ;  /* 0x00000003000f7202 */ /* 0x000fe20000000f00 */
[----:B------:R2:W-:Y:S01]  /*2a30*/  ST.E desc[UR36][R24.64], R21 ;  /* 0x0000001518007985 */ /* 0x0005e2000c101924 */
[----:B---3--:R-:W-:-:S02]  /*2a40*/  PRMT R6, R27, 0x654, R10 ;  /* 0x000006541b067816 */ /* 0x008fc4000000000a */
[-C--:B------:R-:W-:Y:S01]  /*2a50*/  MOV R7, R11.reuse ;  /* 0x0000000b00077202 */ /* 0x080fe20000000f00 */
[----:B------:R-:W-:Y:S01]  /*2a60*/  IMAD.MOV.U32 R29, RZ, RZ, 0x428c0000 ;  /* 0x428c0000ff1d7424 */ /* 0x000fe200078e00ff */
[C---:B------:R-:W-:Y:S02]  /*2a70*/  PRMT R8, R22.reuse, 0x654, R10 ;  /* 0x0000065416087816 */ /* 0x040fe4000000000a */
[----:B------:R-:W-:Y:S01]  /*2a80*/  MOV R9, R11 ;  /* 0x0000000b00097202 */ /* 0x000fe20000000f00 */
[----:B------:R3:W-:Y:S01]  /*2a90*/  ST.E desc[UR36][R4.64], R23 ;  /* 0x0000001704007985 */ /* 0x0007e2000c101924 */
[--C-:B0-----:R-:W-:Y:S02]  /*2aa0*/  PRMT R12, R22, 0x654, R2.reuse ;  /* 0x00000654160c7816 */ /* 0x101fe40000000002 */
[----:B------:R-:W-:Y:S02]  /*2ab0*/  MOV R13, R3 ;  /* 0x00000003000d7202 */ /* 0x000fe40000000f00 */
[----:B-1----:R-:W-:-:S02]  /*2ac0*/  PRMT R16, R27, 0x654, R2 ;  /* 0x000006541b107816 */ /* 0x002fc40000000002 */
[----:B------:R-:W-:Y:S01]  /*2ad0*/  MOV R17, R3 ;  /* 0x0000000300117202 */ /* 0x000fe20000000f00 */
[----:B------:R-:W-:Y:S01]  /*2ae0*/  IMAD.MOV.U32 R27, RZ, RZ, 0x42700000 ;  /* 0x42700000ff1b7424 */ /* 0x000fe200078e00ff */
[----:B------:R3:W-:Y:S01]  /*2af0*/  ST.E desc[UR36][R14.64], R21 ;  /* 0x000000150e007985 */ /* 0x0007e2000c101924 */
[----:B--2---:R-:W-:-:S05]  /*2b00*/  IMAD.MOV.U32 R25, RZ, RZ, 0x7 ;  /* 0x00000007ff197424 */ /* 0x004fca00078e00ff */
[C---:B------:R-:W-:Y:S02]  /*2b10*/  PRMT R10, R25.reuse, 0x654, R10 ;  /* 0x00000654190a7816 */ /* 0x040fe4000000000a */
[----:B------:R-:W-:Y:S02]  /*2b20*/  MOV R11, R11 ;  /* 0x0000000b000b7202 */ /* 0x000fe40000000f00 */
[----:B------:R-:W-:Y:S02]  /*2b30*/  PRMT R2, R25, 0x654, R2 ;  /* 0x0000065419027816 */ /* 0x000fe40000000002 */
[----:B------:R-:W-:Y:S01]  /*2b40*/  MOV R3, R3 ;  /* 0x0000000300037202 */ /* 0x000fe20000000f00 */
[----:B------:R-:W-:-:S05]  /*2b50*/  IMAD.MOV.U32 R25, RZ, RZ, 0x42480000 ;  /* 0x42480000ff197424 */ /* 0x000fca00078e00ff */
[----:B------:R3:W-:Y:S04]  /*2b60*/  ST.E desc[UR36][R6.64], R25 ;  /* 0x0000001906007985 */ /* 0x0007e8000c101924 */
[----:B------:R3:W-:Y:S04]  /*2b70*/  ST.E desc[UR36][R16.64], R21 ;  /* 0x0000001510007985 */ /* 0x0007e8000c101924 */
[----:B------:R3:W-:Y:S04]  /*2b80*/  ST.E desc[UR36][R8.64], R27 ;  /* 0x0000001b08007985 */ /* 0x0007e8000c101924 */
[----:B------:R3:W-:Y:S04]  /*2b90*/  ST.E desc[UR36][R12.64], R21 ;  /* 0x000000150c007985 */ /* 0x0007e8000c101924 */
[----:B------:R3:W-:Y:S04]  /*2ba0*/  ST.E desc[UR36][R10.64], R29 ;  /* 0x0000001d0a007985 */ /* 0x0007e8000c101924 */
[----:B------:R3:W-:Y:S02]  /*2bb0*/  ST.E desc[UR36][R2.64], R21 ;  /* 0x0000001502007985 */ /* 0x0007e4000c101924 */
.L_x_70:
[----:B------:R-:W-:Y:S05]  /*2bc0*/  BSYNC.RECONVERGENT B0 ;  /* 0x0000000000007941 */ /* 0x000fea0003800200 */
.L_x_69:
[----:B------:R-:W-:Y:S01]  /*2bd0*/  BSSY.RECONVERGENT B0, `(.L_x_68) ;  /* 0x000005f000007945 */ /* 0x000fe20003800200 */
[----:B---3--:R-:W-:-:S03]  /*2be0*/  IMAD.MOV.U32 R2, RZ, RZ, R19 ;  /* 0x000000ffff027224 */ /* 0x008fc600078e0013 */
[----:B------:R-:W-:Y:S05]  /*2bf0*/  @!P0 BRA `(.L_x_71) ;  /* 0x0000000400708947 */ /* 0x000fea0003800000 */
[----:B------:R-:W-:Y:S02]  /*2c00*/  IMAD.MOV.U32 R3, RZ, RZ, R20 ;  /* 0x000000ffff037224 */ /* 0x000fe400078e0014 */
[----:B------:R-:W-:Y:S02]  /*2c10*/  IMAD.MOV.U32 R17, RZ, RZ, 0xb ;  /* 0x0000000bff117424 */ /* 0x000fe400078e00ff */
[----:B------:R-:W-:-:S07]  /*2c20*/  IMAD.MOV.U32 R16, RZ, RZ, 0x78 ;  /* 0x00000078ff107424 */ /* 0x000fce00078e00ff */
.L_x_74:
[----:B------:R-:W-:Y:S01]  /*2c30*/  VIADD R3, R3, 0x8 ;  /* 0x0000000803037836 */ /* 0x000fe20000000000 */
[----:B------:R-:W-:Y:S04]  /*2c40*/  BSSY.RECONVERGENT B1, `(.L_x_72) ;  /* 0x0000054000017945 */ /* 0x000fe80003800200 */
[----:B------:R-:W-:Y:S01]  /*2c50*/  ISETP.NE.AND P0, PT, R3, RZ, PT ;  /* 0x000000ff0300720c */ /* 0x000fe20003f05270 */
[----:B0-----:R-:W-:-:S12]  /*2c60*/  @P1 BRA `(.L_x_73) ;  /* 0x0000000400441947 */ /* 0x001fd80003800000 */
[----:B------:R-:W0:Y:S01]  /*2c70*/  S2R R6, SR_CgaCtaId ;  /* 0x0000000000067919 */ /* 0x000e220000008800 */
[----:B------:R-:W-:Y:S01]  /*2c80*/  MOV R5, 0x400 ;  /* 0x0000040000057802 */ /* 0x000fe20000000f00 */
[----:B------:R-:W-:Y:S01]  /*2c90*/  VIADD R4, R16, 0xffffffd8 ;  /* 0xffffffd810047836 */ /* 0x000fe20000000000 */
[----:B------:R-:W1:Y:S01]  /*2ca0*/  S2R R13, SR_SWINHI ;  /* 0x00000000000d7919 */ /* 0x000e620000002f00 */
[----:B------:R-:W-:-:S03]  /*2cb0*/  VIADD R7, R17, 0xfffffffd ;  /* 0xfffffffd11077836 */ /* 0x000fc60000000000 */
[----:B------:R-:W-:Y:S01]  /*2cc0*/  I2FP.F32.U32 R21, R4 ;  /* 0x0000000400157245 */ /* 0x000fe20000201000 */
[C---:B------:R-:W-:Y:S02]  /*2cd0*/  VIADD R4, R16.reuse, 0xffffffe2 ;  /* 0xffffffe210047836 */ /* 0x040fe40000000000 */
[C---:B------:R-:W-:Y:S02]  /*2ce0*/  VIADD R20, R16.reuse, 0xffffffec ;  /* 0xffffffec10147836 */ /* 0x040fe40000000000 */
[C---:B------:R-:W-:Y:S01]  /*2cf0*/  VIADD R23, R17.reuse, 0xffffffff ;  /* 0xffffffff11177836 */ /* 0x040fe20000000000 */
[----:B------:R-:W-:Y:S01]  /*2d00*/  I2FP.F32.U32 R25, R4 ;  /* 0x0000000400197245 */ /* 0x000fe20000201000 */
[----:B------:R-:W-:Y:S01]  /*2d10*/  IMAD.MOV.U32 R19, RZ, RZ, 0x1 ;  /* 0x00000001ff137424 */ /* 0x000fe200078e00ff */
[----:B------:R-:W-:Y:S01]  /*2d20*/  I2FP.F32.U32 R27, R20 ;  /* 0x00000014001b7245 */ /* 0x000fe20000201000 */
[----:B------:R-:W-:Y:S02]  /*2d30*/  VIADD R22, R16, 0xfffffff6 ;  /* 0xfffffff610167836 */ /* 0x000fe40000000000 */
[----:B------:R-:W-:Y:S01]  /*2d40*/  VIADD R29, R17, 0x1 ;  /* 0x00000001111d7836 */ /* 0x000fe20000000000 */
[----:B0-----:R-:W-:Y:S01]  /*2d50*/  LEA R10, R6, R5, 0x18 ;  /* 0x00000005060a7211 */ /* 0x001fe200078ec0ff */
[----:B------:R-:W-:-:S03]  /*2d60*/  VIADD R5, R5, 0xc ;  /* 0x0000000c05057836 */ /* 0x000fc60000000000 */
[----:B------:R-:W-:Y:S02]  /*2d70*/  MOV R10, R10 ;  /* 0x0000000a000a7202 */ /* 0x000fe40000000f00 */
[----:B-1----:R-:W-:Y:S02]  /*2d80*/  MOV R11, R13 ;  /* 0x0000000d000b7202 */ /* 0x002fe40000000f00 */
[----:B------:R-:W-:Y:S02]  /*2d90*/  LEA R8, R6, R5, 0x18 ;  /* 0x0000000506087211 */ /* 0x000fe400078ec0ff */
[----:B------:R-:W-:Y:S02]  /*2da0*/  PRMT R14, R7, 0x654, R10 ;  /* 0x00000654070e7816 */ /* 0x000fe4000000000a */
[----:B------:R-:W-:Y:S02]  /*2db0*/  MOV R15, R11 ;  /* 0x0000000b000f7202 */ /* 0x000fe40000000f00 */
[----:B------:R-:W-:-:S02]  /*2dc0*/  MOV R8, R8 ;  /* 0x0000000800087202 */ /* 0x000fc40000000f00 */
[----:B------:R-:W-:Y:S01]  /*2dd0*/  MOV R9, R13 ;  /* 0x0000000d00097202 */ /* 0x000fe20000000f00 */
[----:B------:R-:W-:Y:S01]  /*2de0*/  VIADD R13, R17, 0xfffffffe ;  /* 0xfffffffe110d7836 */ /* 0x000fe20000000000 */
[----:B------:R0:W-:Y:S01]  /*2df0*/  ST.E desc[UR36][R14.64], R21 ;  /* 0x000000150e007985 */ /* 0x0001e2000c101924 */
[----:B------:R-:W-:Y:S02]  /*2e00*/  PRMT R6, R7, 0x654, R8 ;  /* 0x0000065407067816 */ /* 0x000fe40000000008 */
[----:B------:R-:W-:Y:S02]  /*2e10*/  MOV R7, R9 ;  /* 0x0000000900077202 */ /* 0x000fe40000000f00 */
[C---:B------:R-:W-:Y:S02]  /*2e20*/  PRMT R4, R13.reuse, 0x654, R10 ;  /* 0x000006540d047816 */ /* 0x040fe4000000000a */
[----:B------:R-:W-:Y:S02]  /*2e30*/  MOV R5, R11 ;  /* 0x0000000b00057202 */ /* 0x000fe40000000f00 */
[----:B------:R-:W-:-:S02]  /*2e40*/  PRMT R12, R13, 0x654, R8 ;  /* 0x000006540d0c7816 */ /* 0x000fc40000000008 */
[----:B------:R-:W-:Y:S01]  /*2e50*/  MOV R13, R9 ;  /* 0x00000009000d7202 */ /* 0x000fe20000000f00 */
[----:B------:R1:W-:Y:S04]  /*2e60*/  ST.E desc[UR36][R6.64], R19 ;  /* 0x0000001306007985 */ /* 0x0003e8000c101924 */
[----:B------:R2:W-:Y:S01]  /*2e70*/  ST.E desc[UR36][R4.64], R25 ;  /* 0x0000001904007985 */ /* 0x0005e2000c101924 */
[C---:B0-----:R-:W-:Y:S02]  /*2e80*/  PRMT R14, R23.reuse, 0x654, R10 ;  /* 0x00000654170e7816 */ /* 0x041fe4000000000a */
[----:B------:R-:W-:Y:S02]  /*2e90*/  MOV R15, R11 ;  /* 0x0000000b000f7202 */ /* 0x000fe40000000f00 */
[----:B------:R-:W-:-:S02]  /*2ea0*/  PRMT R20, R23, 0x654, R8 ;  /* 0x0000065417147816 */ /* 0x000fc40000000008 */
[-C--:B------:R-:W-:Y:S01]  /*2eb0*/  MOV R21, R9.reuse ;  /* 0x0000000900157202 */ /* 0x080fe20000000f00 */
[----:B------:R0:W-:Y:S01]  /*2ec0*/  ST.E desc[UR36][R12.64], R19 ;  /* 0x000000130c007985 */ /* 0x0001e2000c101924 */
[C---:B-1----:R-:W-:Y:S02]  /*2ed0*/  PRMT R6, R17.reuse, 0x654, R8 ;  /* 0x0000065411067816 */ /* 0x042fe40000000008 */
[----:B------:R-:W-:Y:S01]  /*2ee0*/  MOV R7, R9 ;  /* 0x0000000900077202 */ /* 0x000fe20000000f00 */
[----:B------:R1:W-:Y:S01]  /*2ef0*/  ST.E desc[UR36][R14.64], R27 ;  /* 0x0000001b0e007985 */ /* 0x0003e2000c101924 */
[----:B--2---:R-:W-:Y:S01]  /*2f00*/  I2FP.F32.U32 R5, R22 ;  /* 0x0000001600057245 */ /* 0x004fe20000201000 */
[----:B------:R-:W-:Y:S01]  /*2f10*/  VIADD R4, R16, 0xa ;  /* 0x0000000a10047836 */ /* 0x000fe20000000000 */
[--C-:B------:R-:W-:Y:S02]  /*2f20*/  PRMT R22, R17, 0x654, R10.reuse ;  /* 0x0000065411167816 */ /* 0x100fe4000000000a */
[----:B------:R-:W-:Y:S01]  /*2f30*/  MOV R23, R11 ;  /* 0x0000000b00177202 */ /* 0x000fe20000000f00 */
[----:B------:R2:W-:Y:S01]  /*2f40*/  ST.E desc[UR36][R20.64], R19 ;  /* 0x0000001314007985 */ /* 0x0005e2000c101924 */
[----:B------:R-:W-:-:S02]  /*2f50*/  PRMT R24, R29, 0x654, R10 ;  /* 0x000006541d187816 */ /* 0x000fc4000000000a */
[----:B------:R-:W-:Y:S01]  /*2f60*/  MOV R25, R11 ;  /* 0x0000000b00197202 */ /* 0x000fe20000000f00 */
[----:B0-----:R-:W-:Y:S01]  /*2f70*/  VIADD R12, R16, 0x14 ;  /* 0x00000014100c7836 */ /* 0x001fe20000000000 */
[----:B------:R-:W-:Y:S01]  /*2f80*/  I2FP.F32.U32 R13, R16 ;  /* 0x00000010000d7245 */ /* 0x000fe20000201000 */
[----:B------:R0:W-:Y:S01]  /*2f90*/  ST.E desc[UR36][R22.64], R5 ;  /* 0x0000000516007985 */ /* 0x0001e2000c101924 */
[----:B------:R-:W-:Y:S02]  /*2fa0*/  PRMT R28, R29, 0x654, R8 ;  /* 0x000006541d1c7816 */ /* 0x000fe40000000008 */
[----:B------:R-:W-:Y:S01]  /*2fb0*/  MOV R29, R9 ;  /* 0x00000009001d7202 */ /* 0x000fe20000000f00 */
[C---:B-1----:R-:W-:Y:S02]  /*2fc0*/  VIADD R15, R17.reuse, 0x2 ;  /* 0x00000002110f7836 */ /* 0x042fe40000000000 */
[C---:B------:R-:W-:Y:S01]  /*2fd0*/  VIADD R14, R17.reuse, 0x3 ;  /* 0x00000003110e7836 */ /* 0x040fe20000000000 */
[----:B------:R1:W-:Y:S01]  /*2fe0*/  ST.E desc[UR36][R6.64], R19 ;  /* 0x0000001306007985 */ /* 0x0003e2000c101924 */
[----:B------:R-:W-:-:S02]  /*2ff0*/  VIADD R27, R17, 0x4 ;  /* 0x00000004111b7836 */ /* 0x000fc40000000000 */
[----:B--2---:R-:W-:Y:S01]  /*3000*/  VIADD R20, R16, 0x1e ;  /* 0x0000001e10147836 */ /* 0x004fe20000000000 */
[----:B------:R-:W-:Y:S01]  /*3010*/  I2FP.F32.U32 R21, R4 ;  /* 0x0000000400157245 */ /* 0x000fe20000201000 */
[----:B------:R2:W-:Y:S01]  /*3020*/  ST.E desc[UR36][R24.64], R13 ;  /* 0x0000000d18007985 */ /* 0x0005e2000c101924 */
[----:B0-----:R-:W-:Y:S02]  /*3030*/  I2FP.F32.U32 R23, R12 ;  /* 0x0000000c00177245 */ /* 0x001fe40000201000 */
[--C-:B------:R-:W-:Y:S02]  /*3040*/  PRMT R4, R15, 0x654, R10.reuse ;  /* 0x000006540f047816 */ /* 0x100fe4000000000a */
[-C--:B------:R-:W-:Y:S01]  /*3050*/  MOV R5, R11.reuse ;  /* 0x0000000b00057202 */ /* 0x080fe20000000f00 */
[----:B------:R0:W-:Y:S01]  /*3060*/  ST.E desc[UR36][R28.64], R19 ;  /* 0x000000131c007985 */ /* 0x0001e2000c101924 */
[----:B-1----:R-:W-:Y:S02]  /*3070*/  PRMT R6, R14, 0x654, R10 ;  /* 0x000006540e067816 */ /* 0x002fe4000000000a */
[----:B------:R-:W-:-:S02]  /*3080*/  MOV R7, R11 ;  /* 0x0000000b00077202 */ /* 0x000fc40000000f00 */
[----:B------:R-:W-:Y:S02]  /*3090*/  PRMT R10, R27, 0x654, R10 ;  /* 0x000006541b0a7816 */ /* 0x000fe4000000000a */
[----:B------:R-:W-:Y:S01]  /*30a0*/  MOV R11, R11 ;  /* 0x0000000b000b7202 */ /* 0x000fe20000000f00 */
[----:B------:R0:W-:Y:S01]  /*30b0*/  ST.E desc[UR36][R4.64], R21 ;  /* 0x0000001504007985 */ /* 0x0001e2000c101924 */
[--C-:B------:R-:W-:Y:S02]  /*30c0*/  PRMT R12, R15, 0x654, R8.reuse ;  /* 0x000006540f0c7816 */ /* 0x100fe40000000008 */
[-C--:B--2---:R-:W-:Y:S02]  /*30d0*/  MOV R13, R9.reuse ;  /* 0x00000009000d7202 */ /* 0x084fe40000000f00 */
[----:B------:R-:W-:Y:S02]  /*30e0*/  PRMT R14, R14, 0x654, R8 ;  /* 0x000006540e0e7816 */ /* 0x000fe40000000008 */
[----:B------:R-:W-:-:S02]  /*30f0*/  MOV R15, R9 ;  /* 0x00000009000f7202 */ /* 0x000fc40000000f00 */
[----:B------:R-:W-:Y:S01]  /*3100*/  I2FP.F32.U32 R25, R20 ;  /* 0x0000001400197245 */ /* 0x000fe20000201000 */
[----:B------:R0:W-:Y:S01]  /*3110*/  ST.E desc[UR36][R12.64], R19 ;  /* 0x000000130c007985 */ /* 0x0001e2000c101924 */
[----:B------:R-:W-:Y:S02]  /*3120*/  PRMT R8, R27, 0x654, R8 ;  /* 0x000006541b087816 */ /* 0x000fe40000000008 */
[----:B------:R-:W-:Y:S01]  /*3130*/  MOV R9, R9 ;  /* 0x0000000900097202 */ /* 0x000fe20000000f00 */
[----:B------:R0:W-:Y:S04]  /*3140*/  ST.E desc[UR36][R6.64], R23 ;  /* 0x0000001706007985 */ /* 0x0001e8000c101924 */
[----:B------:R0:W-:Y:S04]  /*3150*/  ST.E desc[UR36][R14.64], R19 ;  /* 0x000000130e007985 */ /* 0x0001e8000c101924 */
[----:B------:R0:W-:Y:S04]  /*3160*/  ST.E desc[UR36][R10.64], R25 ;  /* 0x000000190a007985 */ /* 0x0001e8000c101924 */
[----:B------:R0:W-:Y:S02]  /*3170*/  ST.E desc[UR36][R8.64], R19 ;  /* 0x0000001308007985 */ /* 0x0001e4000c101924 */
.L_x_73:
[----:B------:R-:W-:Y:S05]  /*3180*/  BSYNC.RECONVERGENT B1 ;  /* 0x0000000000017941 */ /* 0x000fea0003800200 */
.L_x_72:
[----:B------:R-:W-:Y:S02]  /*3190*/  VIADD R17, R17, 0x8 ;  /* 0x0000000811117836 */ /* 0x000fe40000000000 */
[----:B------:R-:W-:Y:S01]  /*31a0*/  VIADD R16, R16, 0x50 ;  /* 0x0000005010107836 */ /* 0x000fe20000000000 */
[----:B------:R-:W-:Y:S06]  /*31b0*/  @P0 BRA `(.L_x_74) ;  /* 0xfffffff8009c0947 */ /* 0x000fec000383ffff */
.L_x_71:
[----:B------:R-:W-:Y:S05]  /*31c0*/  BSYNC.RECONVERGENT B0 ;  /* 0x0000000000007941 */ /* 0x000fea0003800200 */
.L_x_68:
[----:B------:R-:W-:-:S13]  /*31d0*/  ISETP.NE.AND P0, PT, R18, RZ, PT ;  /* 0x000000ff1200720c */ /* 0x000fda0003f05270 */
[----:B------:R-:W-:Y:S05]  /*31e0*/  @!P0 EXIT ;  /* 0x000000000000894d */ /* 0x000fea0003800000 */
[----:B------:R-:W-:Y:S02]  /*31f0*/  ISETP.GE.U32.AND P0, PT, R18, 0x4, PT ;  /* 0x000000041200780c */ /* 0x000fe40003f06070 */
[----:B------:R-:W-:-:S11]  /*3200*/  LOP3.LUT R20, R0, 0x3, RZ, 0xc0, !PT ;  /* 0x0000000300147812 */ /* 0x000fd600078ec0ff */
[----:B------:R-:W-:Y:S05]  /*3210*/  @!P0 BRA `(.L_x_75) ;  /* 0x0000000000cc8947 */ /* 0x000fea0003800000 */
[----:B------:R-:W-:Y:S01]  /*3220*/  ISETP.NE.AND P0, PT, R26, RZ, PT ;  /* 0x000000ff1a00720c */ /* 0x000fe20003f05270 */
[----:B------:R-:W-:-:S12]  /*3230*/  BSSY.RECONVERGENT B0, `(.L_x_76) ;  /* 0x0000030000007945 */ /* 0x000fd80003800200 */
[----:B------:R-:W-:Y:S05]  /*3240*/  @P0 BRA `(.L_x_77) ;  /* 0x0000000000b80947 */ /* 0x000fea0003800000 */
[----:B0-----:R-:W0:Y:S01]  /*3250*/  S2R R4, SR_CgaCtaId ;  /* 0x0000000000047919 */ /* 0x001e220000008800 */
[----:B------:R-:W-:Y:S01]  /*3260*/  MOV R3, 0x400 ;  /* 0x0000040000037802 */ /* 0x000fe20000000f00 */
[C---:B------:R-:W-:Y:S01]  /*3270*/  IMAD R19, R2.reuse, 0xa, RZ ;  /* 0x0000000a02137824 */ /* 0x040fe200078e02ff */
[----:B------:R-:W1:Y:S01]  /*3280*/  S2R R5, SR_SWINHI ;  /* 0x0000000000057919 */ /* 0x000e620000002f00 */
[----:B------:R-:W-:-:S03]  /*3290*/  VIADD R17, R2, 0x1 ;  /* 0x0000000102117836 */ /* 0x000fc60000000000 */
[----:B------:R-:W-:Y:S01]  /*32a0*/  I2FP.F32.U32 R15, R19 ;  /* 0x00000013000f7245 */ /* 0x000fe20000201000 */
[C---:B------:R-:W-:Y:S02]  /*32b0*/  VIADD R25, R2.reuse, 0x2 ;  /* 0x0000000202197836 */ /* 0x040fe40000000000 */
[C---:B------:R-:W-:Y:S02]  /*32c0*/  VIADD R21, R19.reuse, 0xa ;  /* 0x0000000a13157836 */ /* 0x040fe40000000000 */
[----:B------:R-:W-:Y:S02]  /*32d0*/  VIADD R23, R2, 0x3 ;  /* 0x0000000302177836 */ /* 0x000fe40000000000 */
[C---:B------:R-:W-:Y:S01]  /*32e0*/  VIADD R18, R19.reuse, 0x14 ;  /* 0x0000001413127836 */ /* 0x040fe20000000000 */
[----:B------:R-:W-:Y:S01]  /*32f0*/  I2FP.F32.U32 R21, R21 ;  /* 0x0000001500157245 */ /* 0x000fe20000201000 */
[----:B------:R-:W-:-:S05]  /*3300*/  VIADD R19, R19, 0x1e ;  /* 0x0000001e13137836 */ /* 0x000fca0000000000 */
[----:B------:R-:W-:Y:S02]  /*3310*/  I2FP.F32.U32 R19, R19 ;  /* 0x0000001300137245 */ /* 0x000fe40000201000 */
[----:B0-----:R-:W-:Y:S01]  /*3320*/  LEA R10, R4, R3, 0x18 ;  /* 0x00000003040a7211 */ /* 0x001fe200078ec0ff */
[----:B------:R-:W-:-:S03]  /*3330*/  VIADD R3, R3, 0xc ;  /* 0x0000000c03037836 */ /* 0x000fc60000000000 */
[----:B------:R-:W-:Y:S02]  /*3340*/  MOV R10, R10 ;  /* 0x0000000a000a7202 */ /* 0x000fe40000000f00 */
[----:B-1----:R-:W-:Y:S02]  /*3350*/  MOV R11, R5 ;  /* 0x00000005000b7202 */ /* 0x002fe40000000f00 */
[----:B------:R-:W-:Y:S01]  /*3360*/  LEA R8, R4, R3, 0x18 ;  /* 0x0000000304087211 */ /* 0x000fe200078ec0ff */
[----:B------:R-:W-:Y:S01]  /*3370*/  IMAD.MOV.U32 R3, RZ, RZ, 0x1 ;  /* 0x00000001ff037424 */ /* 0x000fe200078e00ff */
[----:B------:R-:W-:Y:S02]  /*3380*/  PRMT R12, R2, 0x654, R10 ;  /* 0x00000654020c7816 */ /* 0x000fe4000000000a */
[----:B------:R-:W-:Y:S02]  /*3390*/  MOV R13, R11 ;  /* 0x0000000b000d7202 */ /* 0x000fe40000000f00 */
[----:B------:R-:W-:-:S02]  /*33a0*/  MOV R8, R8 ;  /* 0x0000000800087202 */ /* 0x000fc40000000f00 */
[----:B------:R-:W-:Y:S02]  /*33b0*/  MOV R9, R5 ;  /* 0x0000000500097202 */ /* 0x000fe40000000f00 */
[--C-:B------:R-:W-:Y:S02]  /*33c0*/  PRMT R4, R17, 0x654, R10.reuse ;  /* 0x0000065411047816 */ /* 0x100fe4000000000a */
[-C--:B------:R-:W-:Y:S01]  /*33d0*/  MOV R5, R11.reuse ;  /* 0x0000000b00057202 */ /* 0x080fe20000000f00 */
[----:B------:R0:W-:Y:S01]  /*33e0*/  ST.E desc[UR36][R12.64], R15 ;  /* 0x0000000f0c007985 */ /* 0x0001e2000c101924 */
[--C-:B------:R-:W-:Y:S02]  /*33f0*/  PRMT R6, R25, 0x654, R10.reuse ;  /* 0x0000065419067816 */ /* 0x100fe4000000000a */
[----:B------:R-:W-:Y:S02]  /*3400*/  MOV R7, R11 ;  /* 0x0000000b00077202 */ /* 0x000fe40000000f00 */
[----:B------:R-:W-:-:S02]  /*3410*/  PRMT R10, R23, 0x654, R10 ;  /* 0x00000654170a7816 */ /* 0x000fc4000000000a */
[----:B------:R-:W-:Y:S02]  /*3420*/  MOV R11, R11 ;  /* 0x0000000b000b7202 */ /* 0x000fe40000000f00 */
[--C-:B0-----:R-:W-:Y:S02]  /*3430*/  PRMT R12, R2, 0x654, R8.reuse ;  /* 0x00000654020c7816 */ /* 0x101fe40000000008 */
[-C--:B------:R-:W-:Y:S02]  /*3440*/  MOV R13, R9.reuse ;  /* 0x00000009000d7202 */ /* 0x080fe40000000f00 */
[--C-:B------:R-:W-:Y:S02]  /*3450*/  PRMT R14, R17, 0x654, R8.reuse ;  /* 0x00000654110e7816 */ /* 0x100fe40000000008 */
[----:B------:R-:W-:Y:S02]  /*3460*/  MOV R15, R9 ;  /* 0x00000009000f7202 */ /* 0x000fe40000000f00 */
[----:B------:R-:W-:-:S02]  /*3470*/  PRMT R16, R25, 0x654, R8 ;  /* 0x0000065419107816 */ /* 0x000fc40000000008 */
[-C--:B------:R-:W-:Y:S01]  /*3480*/  MOV R17, R9.reuse ;  /* 0x0000000900117202 */ /* 0x080fe20000000f00 */
[----:B------:R1:W-:Y:S01]  /*3490*/  ST.E desc[UR36][R12.64], R3 ;  /* 0x000000030c007985 */ /* 0x0003e2000c101924 */
[----:B------:R-:W-:Y:S02]  /*34a0*/  PRMT R8, R23, 0x654, R8 ;  /* 0x0000065417087816 */ /* 0x000fe40000000008 */
[----:B------:R-:W-:Y:S02]  /*34b0*/  MOV R9, R9 ;  /* 0x0000000900097202 */ /* 0x000fe40000000f00 */
[----:B------:R-:W-:Y:S01]  /*34c0*/  I2FP.F32.U32 R23, R18 ;  /* 0x0000001200177245 */ /* 0x000fe20000201000 */
[----:B------:R1:W-:Y:S04]  /*34d0*/  ST.E desc[UR36][R4.64], R21 ;  /* 0x0000001504007985 */ /* 0x0003e8000c101924 */
[----:B------:R1:W-:Y:S04]  /*34e0*/  ST.E desc[UR36][R14.64], R3 ;  /* 0x000000030e007985 */ /* 0x0003e8000c101924 */
[----:B------:R1:W-:Y:S04]  /*34f0*/  ST.E desc[UR36][R6.64], R23 ;  /* 0x0000001706007985 */ /* 0x0003e8000c101924 */
[----:B------:R1:W-:Y:S04]  /*3500*/  ST.E desc[UR36][R16.64], R3 ;  /* 0x0000000310007985 */ /* 0x0003e8000c101924 */
[----:B------:R1:W-:Y:S04]  /*3510*/  ST.E desc[UR36][R10.64], R19 ;  /* 0x000000130a007985 */ /* 0x0003e8000c101924 */
[----:B------:R1:W-:Y:S02]  /*3520*/  ST.E desc[UR36][R8.64], R3 ;  /* 0x0000000308007985 */ /* 0x0003e4000c101924 */
.L_x_77:
[----:B------:R-:W-:Y:S05]  /*3530*/  BSYNC.RECONVERGENT B0 ;  /* 0x0000000000007941 */ /* 0x000fea0003800200 */
.L_x_76:
[----:B------:R-:W-:-:S07]  /*3540*/  VIADD R2, R2, 0x4 ;  /* 0x0000000402027836 */ /* 0x000fce0000000000 */
.L_x_75:
[----:B------:R-:W-:-:S13]  /*3550*/  ISETP.NE.AND P0, PT, R20, RZ, PT ;  /* 0x000000ff1400720c */ /* 0x000fda0003f05270 */
[----:B------:R-:W-:Y:S05]  /*3560*/  @!P0 EXIT ;  /* 0x000000000000894d */ /* 0x000fea0003800000 */
[----:B------:R-:W-:-:S13]  /*3570*/  ISETP.NE.AND P0, PT, R20, 0x1, PT ;  /* 0x000000011400780c */ /* 0x000fda0003f05270 */
[----:B------:R-:W-:Y:S05]  /*3580*/  @!P0 BRA `(.L_x_78) ;  /* 0x0000000000848947 */ /* 0x000fea0003800000 */
[----:B------:R-:W-:Y:S01]  /*3590*/  ISETP.NE.AND P0, PT, R26, RZ, PT ;  /* 0x000000ff1a00720c */ /* 0x000fe20003f05270 */
[----:B------:R-:W-:-:S12]  /*35a0*/  BSSY.RECONVERGENT B0, `(.L_x_79) ;  /* 0x000001e000007945 */ /* 0x000fd80003800200 */
[----:B------:R-:W-:Y:S05]  /*35b0*/  @P0 BRA `(.L_x_80) ;  /* 0x0000000000700947 */ /* 0x000fea0003800000 */
[----:B01----:R-:W0:Y:S01]  /*35c0*/  S2R R4, SR_CgaCtaId ;  /* 0x0000000000047919 */ /* 0x003e220000008800 */
[----:B------:R-:W-:Y:S01]  /*35d0*/  MOV R3, 0x400 ;  /* 0x0000040000037802 */ /* 0x000fe20000000f00 */
[C---:B------:R-:W-:Y:S01]  /*35e0*/  IMAD R8, R2.reuse, 0xa, RZ ;  /* 0x0000000a02087824 */ /* 0x040fe200078e02ff */
[----:B------:R-:W1:Y:S01]  /*35f0*/  S2R R9, SR_SWINHI ;  /* 0x0000000000097919 */ /* 0x000e620000002f00 */
[----:B------:R-:W-:Y:S02]  /*3600*/  VIADD R15, R2, 0x1 ;  /* 0x00000001020f7836 */ /* 0x000fe40000000000 */
[----:B------:R-:W-:Y:S02]  /*3610*/  VIADD R5, R3, 0xc ;  /* 0x0000000c03057836 */ /* 0x000fe40000000000 */
[----:B------:R-:W-:Y:S02]  /*3620*/  VIADD R10, R8, 0xa ;  /* 0x0000000a080a7836 */ /* 0x000fe40000000000 */
[----:B------:R-:W-:-:S03]  /*3630*/  IMAD.MOV.U32 R13, RZ, RZ, 0x1 ;  /* 0x00000001ff0d7424 */ /* 0x000fc600078e00ff */
[----:B------:R-:W-:Y:S02]  /*3640*/  I2FP.F32.U32 R17, R10 ;  /* 0x0000000a00117245 */ /* 0x000fe40000201000 */
[C---:B0-----:R-:W-:Y:S02]  /*3650*/  LEA R6, R4.reuse, R3, 0x18 ;  /* 0x0000000304067211 */ /* 0x041fe400078ec0ff */
[----:B------:R-:W-:Y:S02]  /*3660*/  LEA R4, R4, R5, 0x18 ;  /* 0x0000000504047211 */ /* 0x000fe400078ec0ff */
[----:B------:R-:W-:Y:S02]  /*3670*/  MOV R6, R6 ;  /* 0x0000000600067202 */ /* 0x000fe40000000f00 */
[----:B-1----:R-:W-:Y:S02]  /*3680*/  MOV R7, R9 ;  /* 0x0000000900077202 */ /* 0x002fe40000000f00 */
[----:B------:R-:W-:-:S02]  /*3690*/  MOV R4, R4 ;  /* 0x0000000400047202 */ /* 0x000fc40000000f00 */
[----:B------:R-:W-:Y:S02]  /*36a0*/  MOV R5, R9 ;  /* 0x0000000900057202 */ /* 0x000fe40000000f00 */
[----:B------:R-:W-:Y:S02]  /*36b0*/  I2FP.F32.U32 R3, R8 ;  /* 0x0000000800037245 */ /* 0x000fe40000201000 */
[C---:B------:R-:W-:Y:S02]  /*36c0*/  PRMT R8, R2.reuse, 0x654, R6 ;  /* 0x0000065402087816 */ /* 0x040fe40000000006 */
[----:B------:R-:W-:Y:S02]  /*36d0*/  MOV R9, R7 ;  /* 0x0000000700097202 */ /* 0x000fe40000000f00 */
[----:B------:R-:W-:Y:S02]  /*36e0*/  PRMT R10, R2, 0x654, R4 ;  /* 0x00000654020a7816 */ /* 0x000fe40000000004 */
[----:B------:R-:W-:-:S02]  /*36f0*/  MOV R11, R5 ;  /* 0x00000005000b7202 */ /* 0x000fc40000000f00 */
[C---:B------:R-:W-:Y:S02]  /*3700*/  PRMT R6, R15.reuse, 0x654, R6 ;  /* 0x000006540f067816 */ /* 0x040fe40000000006 */
[----:B------:R-:W-:Y:S01]  /*3710*/  MOV R7, R7 ;  /* 0x0000000700077202 */ /* 0x000fe20000000f00 */
[----:B------:R2:W-:Y:S01]  /*3720*/  ST.E desc[UR36][R8.64], R3 ;  /* 0x0000000308007985 */ /* 0x0005e2000c101924 */
[----:B------:R-:W-:Y:S02]  /*3730*/  PRMT R4, R15, 0x654, R4 ;  /* 0x000006540f047816 */ /* 0x000fe40000000004 */
[----:B------:R-:W-:Y:S01]  /*3740*/  MOV R5, R5 ;  /* 0x0000000500057202 */ /* 0x000fe20000000f00 */
[----:B------:R2:W-:Y:S04]  /*3750*/  ST.E desc[UR36][R10.64], R13 ;  /* 0x0000000d0a007985 */ /* 0x0005e8000c101924 */
[----:B------:R2:W-:Y:S04]  /*3760*/  ST.E desc[UR36][R6.64], R17 ;  /* 0x0000001106007985 */ /* 0x0005e8000c101924 */
[----:B------:R2:W-:Y:S02]  /*3770*/  ST.E desc[UR36][R4.64], R13 ;  /* 0x0000000d04007985 */ /* 0x0005e4000c101924 */
.L_x_80:
[----:B------:R-:W-:Y:S05]  /*3780*/  BSYNC.RECONVERGENT B0 ;  /* 0x0000000000007941 */ /* 0x000fea0003800200 */
.L_x_79:
[----:B------:R-:W-:-:S07]  /*3790*/  VIADD R2, R2, 0x2 ;  /* 0x0000000202027836 */ /* 0x000fce0000000000 */
.L_x_78:
[----:B------:R-:W-:Y:S02]  /*37a0*/  ISETP.NE.AND P0, PT, R26, RZ, PT ;  /* 0x000000ff1a00720c */ /* 0x000fe40003f05270 */
[----:B------:R-:W-:-:S04]  /*37b0*/  LOP3.LUT R0, R0, 0x1, RZ, 0xc0, !PT ;  /* 0x0000000100007812 */ /* 0x000fc800078ec0ff */
[----:B------:R-:W-:-:S13]  /*37c0*/  ISETP.NE.U32.OR P0, PT, R0, 0x1, P0 ;  /* 0x000000010000780c */ /* 0x000fda0000705470 */
[----:B------:R-:W-:Y:S05]  /*37d0*/  @P0 EXIT ;  /* 0x000000000000094d */ /* 0x000fea0003800000 */
[----:B-12---:R-:W1:Y:S01]  /*37e0*/  S2R R3, SR_CgaCtaId ;  /* 0x0000000000037919 */ /* 0x006e620000008800 */
[----:B------:R-:W-:Y:S01]  /*37f0*/  MOV R0, 0x400 ;  /* 0x0000040000007802 */ /* 0x000fe20000000f00 */
[----:B0-----:R-:W0:Y:S04]  /*3800*/  S2R R9, SR_SWINHI ;  /* 0x0000000000097919 */ /* 0x001e280000002f00 */
[----:B------:R-:W-:Y:S01]  /*3810*/  VIADD R6, R0, 0xc ;  /* 0x0000000c00067836 */ /* 0x000fe20000000000 */
[----:B-1----:R-:W-:Y:S01]  /*3820*/  LEA R4, R3, R0, 0x18 ;  /* 0x0000000003047211 */ /* 0x002fe200078ec0ff */
[----:B------:R-:W-:-:S03]  /*3830*/  IMAD R0, R2, 0xa, RZ ;  /* 0x0000000a02007824 */ /* 0x000fc600078e02ff */
[----:B------:R-:W-:Y:S02]  /*3840*/  LEA R6, R3, R6, 0x18 ;  /* 0x0000000603067211 */ /* 0x000fe400078ec0ff */
[----:B------:R-:W-:Y:S02]  /*3850*/  MOV R4, R4 ;  /* 0x0000000400047202 */ /* 0x000fe40000000f00 */
[-C--:B0-----:R-:W-:Y:S02]  /*3860*/  MOV R5, R9.reuse ;  /* 0x0000000900057202 */ /* 0x081fe40000000f00 */
[----:B------:R-:W-:Y:S02]  /*3870*/  MOV R6, R6 ;  /* 0x0000000600067202 */ /* 0x000fe40000000f00 */
[----:B------:R-:W-:Y:S02]  /*3880*/  MOV R7, R9 ;  /* 0x0000000900077202 */ /* 0x000fe40000000f00 */
[----:B------:R-:W-:-:S02]  /*3890*/  PRMT R4, R2, 0x654, R4 ;  /* 0x0000065402047816 */ /* 0x000fc40000000004 */
[----:B------:R-:W-:Y:S02]  /*38a0*/  MOV R5, R5 ;  /* 0x0000000500057202 */ /* 0x000fe40000000f00 */
[----:B------:R-:W-:Y:S02]  /*38b0*/  I2FP.F32.U32 R9, R0 ;  /* 0x0000000000097245 */ /* 0x000fe40000201000 */
[----:B------:R-:W-:Y:S02]  /*38c0*/  PRMT R2, R2, 0x654, R6 ;  /* 0x0000065402027816 */ /* 0x000fe40000000006 */
[----:B------:R-:W-:Y:S01]  /*38d0*/  MOV R3, R7 ;  /* 0x0000000700037202 */ /* 0x000fe20000000f00 */
[----:B------:R-:W-:Y:S01]  /*38e0*/  IMAD.MOV.U32 R7, RZ, RZ, 0x1 ;  /* 0x00000001ff077424 */ /* 0x000fe200078e00ff */
[----:B------:R-:W-:Y:S04]  /*38f0*/  ST.E desc[UR36][R4.64], R9 ;  /* 0x0000000904007985 */ /* 0x000fe8000c101924 */
[----:B------:R-:W-:Y:S01]  /*3900*/  ST.E desc[UR36][R2.64], R7 ;  /* 0x0000000702007985 */ /* 0x000fe2000c101924 */
[----:B------:R-:W-:Y:S05]  /*3910*/  EXIT ;  /* 0x000000000000794d */ /* 0x000fea0003800000 */
.L_x_28:
[----:B------:R-:W-:Y:S01]  /*3920*/  BSSY B0, `(.L_x_81) ;  /* 0x000000d000007945 */ /* 0x000fe20003800000 */
[----:B------:R-:W-:-:S07]  /*3930*/  IMAD.MOV.U32 R15, RZ, RZ, -0x1 ;  /* 0xffffffffff0f7424 */ /* 0x000fce00078e00ff */
[----:B0-----:R-:W-:Y:S05]  /*3940*/  WARPSYNC.COLLECTIVE.ALL `(.L_x_82) ;  /* 0x0000000000287948 */ /* 0x001fea0003c00000 */
        /* <DEDUP_REMOVED lines=8> */
[----:B------:R-:W-:Y:S01]  /*39d0*/  UCGABAR_ARV ;  /* 0x00000000000079c7 */ /* 0x000fe20008000000 */
[----:B0-----:R-:W-:Y:S05]  /*39e0*/  ENDCOLLECTIVE ;  /* 0x000000000000791b */ /* 0x001fea0003800000 */
.L_x_82:
[----:B------:R-:W-:Y:S05]  /*39f0*/  BSYNC B0 ;  /* 0x0000000000007941 */ /* 0x000fea0003800000 */
.L_x_81:
[----:B------:R-:W-:-:S07]  /*3a00*/  IMAD.MOV.U32 R15, RZ, RZ, -0x1 ;  /* 0xffffffffff0f7424 */ /* 0x000fce00078e00ff */
[----:B------:R-:W-:Y:S05]  /*3a10*/  WARPSYNC.COLLECTIVE.ALL `(.L_x_83) ;  /* 0x00000000000c7948 */ /* 0x000fea0003c00000 */
[----:B------:R-:W-:Y:S01]  /*3a20*/  UCGABAR_WAIT ;  /* 0x0000000000007dc7 */ /* 0x000fe20008000000 */
[----:B------:R-:W-:Y:S01]  /*3a30*/  CCTL.IVALL ;  /* 0x00000000ff00798f */ /* 0x000fe20002000000 */
[----:B------:R-:W-:Y:S05]  /*3a40*/  ENDCOLLECTIVE ;  /* 0x000000000000791b */ /* 0x000fea0003800000 */
.L_x_83:
[----:B------:R-:W-:Y:S05]  /*3a50*/  BRA `(.L_x_84) ;  /* 0xffffffd000b47947 */ /* 0x000fea000383ffff */
.L_x_34:
[----:B------:R-:W-:Y:S01]  /*3a60*/  BSSY B1, `(.L_x_85) ;  /* 0x000000d000017945 */ /* 0x000fe20003800000 */
[----:B------:R-:W-:-:S07]  /*3a70*/  IMAD.MOV.U32 R15, RZ, RZ, -0x1 ;  /* 0xffffffffff0f7424 */ /* 0x000fce00078e00ff */
[----:B------:R-:W-:Y:S05]  /*3a80*/  WARPSYNC.COLLECTIVE.ALL `(.L_x_86) ;  /* 0x0000000000287948 */ /* 0x000fea0003c00000 */
        /* <DEDUP_REMOVED lines=9> */
[----:B------:R-:W-:Y:S05]  /*3b20*/  ENDCOLLECTIVE ;  /* 0x000000000000791b */ /* 0x000fea0003800000 */
.L_x_86:
[----:B------:R-:W-:Y:S05]  /*3b30*/  BSYNC B1 ;  /* 0x0000000000017941 */ /* 0x000fea0003800000 */
.L_x_85:
[----:B------:R-:W-:-:S07]  /*3b40*/  IMAD.MOV.U32 R15, RZ, RZ, -0x1 ;  /* 0xffffffffff0f7424 */ /* 0x000fce00078e00ff */
[----:B------:R-:W-:Y:S05]  /*3b50*/  WARPSYNC.COLLECTIVE.ALL `(.L_x_87) ;  /* 0x00000000000c7948 */ /* 0x000fea0003c00000 */
[----:B------:R-:W-:Y:S01]  /*3b60*/  UCGABAR_WAIT ;  /* 0x0000000000007dc7 */ /* 0x000fe20008000000 */
[----:B------:R-:W-:Y:S01]  /*3b70*/  CCTL.IVALL ;  /* 0x00000000ff00798f */ /* 0x000fe20002000000 */
[----:B------:R-:W-:Y:S05]  /*3b80*/  ENDCOLLECTIVE ;  /* 0x000000000000791b */ /* 0x000fea0003800000 */
.L_x_87:
[----:B------:R-:W-:Y:S05]  /*3b90*/  BRA `(.L_x_88) ;  /* 0xffffffd400547947 */ /* 0x000fea000383ffff */
.L_x_37:
        /* <DEDUP_REMOVED lines=13> */
.L_x_90:
[----:B------:R-:W-:Y:S05]  /*3c70*/  BSYNC B1 ;  /* 0x0000000000017941 */ /* 0x000fea0003800000 */
.L_x_89:
[----:B------:R-:W-:-:S07]  /*3c80*/  IMAD.MOV.U32 R15, RZ, RZ, -0x1 ;  /* 0xffffffffff0f7424 */ /* 0x000fce00078e00ff */
[----:B------:R-:W-:Y:S05]  /*3c90*/  WARPSYNC.COLLECTIVE.ALL `(.L_x_91) ;  /* 0x00000000000c7948 */ /* 0x000fea0003c00000 */
[----:B------:R-:W-:Y:S01]  /*3ca0*/  UCGABAR_WAIT ;  /* 0x0000000000007dc7 */ /* 0x000fe20008000000 */
[----:B------:R-:W-:Y:S01]  /*3cb0*/  CCTL.IVALL ;  /* 0x00000000ff00798f */ /* 0x000fe20002000000 */
[----:B------:R-:W-:Y:S05]  /*3cc0*/  ENDCOLLECTIVE ;  /* 0x000000000000791b */ /* 0x000fea0003800000 */
.L_x_91:
[----:B------:R-:W-:Y:S05]  /*3cd0*/  BRA `(.L_x_92) ;  /* 0xffffffd400647947 */ /* 0x000fea000383ffff */
.L_x_40:
        /* <DEDUP_REMOVED lines=13> */
.L_x_94:
[----:B------:R-:W-:Y:S05]  /*3db0*/  BSYNC B1 ;  /* 0x0000000000017941 */ /* 0x000fea0003800000 */
.L_x_93:
[----:B------:R-:W-:-:S07]  /*3dc0*/  IMAD.MOV.U32 R15, RZ, RZ, -0x1 ;  /* 0xffffffffff0f7424 */ /* 0x000fce00078e00ff */
[----:B------:R-:W-:Y:S05]  /*3dd0*/  WARPSYNC.COLLECTIVE.ALL `(.L_x_95) ;  /* 0x00000000000c7948 */ /* 0x000fea0003c00000 */
[----:B------:R-:W-:Y:S01]  /*3de0*/  UCGABAR_WAIT ;  /* 0x0000000000007dc7 */ /* 0x000fe20008000000 */
[----:B------:R-:W-:Y:S01]  /*3df0*/  CCTL.IVALL ;  /* 0x00000000ff00798f */ /* 0x000fe20002000000 */
[----:B------:R-:W-:Y:S05]  /*3e00*/  ENDCOLLECTIVE ;  /* 0x000000000000791b */ /* 0x000fea0003800000 */
.L_x_95:
[----:B------:R-:W-:Y:S05]  /*3e10*/  BRA `(.L_x_96) ;  /* 0xffffffd400c07947 */ /* 0x000fea000383ffff */
.L_x_43:
[----:B------:R-:W-:Y:S01]  /*3e20*/  BSSY B1, `(.L_x_97) ;  /* 0x000000d000017945 */ /* 0x000fe20003800000 */
[----:B------:R-:W-:-:S07]  /*3e30*/  IMAD.MOV.U32 R15, RZ, RZ, -0x1 ;  /* 0xffffffffff0f7424 */ /* 0x000fce00078e00ff */
[----:B01----:R-:W-:Y:S05]  /*3e40*/  WARPSYNC.COLLECTIVE.ALL `(.L_x_98) ;  /* 0x0000000000287948 */ /* 0x003fea0003c00000 */
        /* <DEDUP_REMOVED lines=9> */
[----:B01----:R-:W-:Y:S05]  /*3ee0*/  ENDCOLLECTIVE ;  /* 0x000000000000791b */ /* 0x003fea0003800000 */
.L_x_98:
[----:B------:R-:W-:Y:S05]  /*3ef0*/  BSYNC B1 ;  /* 0x0000000000017941 */ /* 0x000fea0003800000 */
.L_x_97:
[----:B------:R-:W-:-:S07]  /*3f00*/  IMAD.MOV.U32 R15, RZ, RZ, -0x1 ;  /* 0xffffffffff0f7424 */ /* 0x000fce00078e00ff */
[----:B------:R-:W-:Y:S05]  /*3f10*/  WARPSYNC.COLLECTIVE.ALL `(.L_x_99) ;  /* 0x00000000000c7948 */ /* 0x000fea0003c00000 */
[----:B------:R-:W-:Y:S01]  /*3f20*/  UCGABAR_WAIT ;  /* 0x0000000000007dc7 */ /* 0x000fe20008000000 */
[----:B------:R-:W-:Y:S01]  /*3f30*/  CCTL.IVALL ;  /* 0x00000000ff00798f */ /* 0x000fe20002000000 */
[----:B------:R-:W-:Y:S05]  /*3f40*/  ENDCOLLECTIVE ;  /* 0x000000000000791b */ /* 0x000fea0003800000 */
.L_x_99:
[----:B------:R-:W-:Y:S05]  /*3f50*/  BRA `(.L_x_100) ;  /* 0xffffffd400d07947 */ /* 0x000fea000383ffff */
.L_x_46:
        /* <DEDUP_REMOVED lines=13> */
.L_x_102:
[----:B------:R-:W-:Y:S05]  /*4030*/  BSYNC B1 ;  /* 0x0000000000017941 */ /* 0x000fea0003800000 */
.L_x_101:
[----:B------:R-:W-:-:S07]  /*4040*/  IMAD.MOV.U32 R15, RZ, RZ, -0x1 ;  /* 0xffffffffff0f7424 */ /* 0x000fce00078e00ff */
[----:B------:R-:W-:Y:S05]  /*4050*/  WARPSYNC.COLLECTIVE.ALL `(.L_x_103) ;  /* 0x00000000000c7948 */ /* 0x000fea0003c00000 */
[----:B------:R-:W-:Y:S01]  /*4060*/  UCGABAR_WAIT ;  /* 0x0000000000007dc7 */ /* 0x000fe20008000000 */
[----:B------:R-:W-:Y:S01]  /*4070*/  CCTL.IVALL ;  /* 0x00000000ff00798f */ /* 0x000fe20002000000 */
[----:B------:R-:W-:Y:S05]  /*4080*/  ENDCOLLECTIVE ;  /* 0x000000000000791b */ /* 0x000fea0003800000 */
.L_x_103:
[----:B------:R-:W-:Y:S05]  /*4090*/  BRA `(.L_x_104) ;  /* 0xffffffd800307947 */ /* 0x000fea000383ffff */
.L_x_49:
[----:B------:R-:W-:Y:S01]  /*40a0*/  BSSY B1, `(.L_x_105) ;  /* 0x000000d000017945 */ /* 0x000fe20003800000 */
[----:B------:R-:W-:-:S07]  /*40b0*/  IMAD.MOV.U32 R15, RZ, RZ, -0x1 ;  /* 0xffffffffff0f7424 */ /* 0x000fce00078e00ff */
[----:B012---:R-:W-:Y:S05]  /*40c0*/  WARPSYNC.COLLECTIVE.ALL `(.L_x_106) ;  /* 0x0000000000287948 */ /* 0x007fea0003c00000 */
        /* <DEDUP_REMOVED lines=9> */
[----:B012---:R-:W-:Y:S05]  /*4160*/  ENDCOLLECTIVE ;  /* 0x000000000000791b */ /* 0x007fea0003800000 */
.L_x_106:
[----:B------:R-:W-:Y:S05]  /*4170*/  BSYNC B1 ;  /* 0x0000000000017941 */ /* 0x000fea0003800000 */
.L_x_105:
[----:B------:R-:W-:-:S07]  /*4180*/  IMAD.MOV.U32 R15, RZ, RZ, -0x1 ;  /* 0xffffffffff0f7424 */ /* 0x000fce00078e00ff */
[----:B------:R-:W-:Y:S05]  /*4190*/  WARPSYNC.COLLECTIVE.ALL `(.L_x_107) ;  /* 0x00000000000c7948 */ /* 0x000fea0003c00000 */
[----:B------:R-:W-:Y:S01]  /*41a0*/  UCGABAR_WAIT ;  /* 0x0000000000007dc7 */ /* 0x000fe20008000000 */
[----:B------:R-:W-:Y:S01]  /*41b0*/  CCTL.IVALL ;  /* 0x00000000ff00798f */ /* 0x000fe20002000000 */
[----:B------:R-:W-:Y:S05]  /*41c0*/  ENDCOLLECTIVE ;  /* 0x000000000000791b */ /* 0x000fea0003800000 */
.L_x_107:
[----:B------:R-:W-:Y:S05]  /*41d0*/  BRA `(.L_x_108) ;  /* 0xffffffd800407947 */ /* 0x000fea000383ffff */
.L_x_52:
        /* <DEDUP_REMOVED lines=13> */
.L_x_110:
[----:B------:R-:W-:Y:S05]  /*42b0*/  BSYNC B1 ;  /* 0x0000000000017941 */ /* 0x000fea0003800000 */
.L_x_109:
[----:B------:R-:W-:-:S07]  /*42c0*/  IMAD.MOV.U32 R15, RZ, RZ, -0x1 ;  /* 0xffffffffff0f7424 */ /* 0x000fce00078e00ff */
[----:B------:R-:W-:Y:S05]  /*42d0*/  WARPSYNC.COLLECTIVE.ALL `(.L_x_111) ;  /* 0x00000000000c7948 */ /* 0x000fea0003c00000 */
[----:B------:R-:W-:Y:S01]  /*42e0*/  UCGABAR_WAIT ;  /* 0x0000000000007dc7 */ /* 0x000fe20008000000 */
[----:B------:R-:W-:Y:S01]  /*42f0*/  CCTL.IVALL ;  /* 0x00000000ff00798f */ /* 0x000fe20002000000 */
[----:B------:R-:W-:Y:S05]  /*4300*/  ENDCOLLECTIVE ;  /* 0x000000000000791b */ /* 0x000fea0003800000 */
.L_x_111:
[----:B------:R-:W-:Y:S05]  /*4310*/  BRA `(.L_x_112) ;  /* 0xffffffd800a07947 */ /* 0x000fea000383ffff */
.L_x_55:
[----:B------:R-:W-:Y:S01]  /*4320*/  BSSY B1, `(.L_x_113) ;  /* 0x000000d000017945 */ /* 0x000fe20003800000 */
[----:B------:R-:W-:-:S07]  /*4330*/  IMAD.MOV.U32 R15, RZ, RZ, -0x1 ;  /* 0xffffffffff0f7424 */ /* 0x000fce00078e00ff */
[----:B0123--:R-:W-:Y:S05]  /*4340*/  WARPSYNC.COLLECTIVE.ALL `(.L_x_114) ;  /* 0x0000000000287948 */ /* 0x00ffea0003c00000 */
        /* <DEDUP_REMOVED lines=9> */
[----:B0123--:R-:W-:Y:S05]  /*43e0*/  ENDCOLLECTIVE ;  /* 0x000000000000791b */ /* 0x00ffea0003800000 */
.L_x_114:
[----:B------:R-:W-:Y:S05]  /*43f0*/  BSYNC B1 ;  /* 0x0000000000017941 */ /* 0x000fea0003800000 */
.L_x_113:
[----:B------:R-:W-:-:S07]  /*4400*/  IMAD.MOV.U32 R15, RZ, RZ, -0x1 ;  /* 0xffffffffff0f7424 */ /* 0x000fce00078e00ff */
[----:B------:R-:W-:Y:S05]  /*4410*/  WARPSYNC.COLLECTIVE.ALL `(.L_x_115) ;  /* 0x00000000000c7948 */ /* 0x000fea0003c00000 */
[----:B------:R-:W-:Y:S01]  /*4420*/  UCGABAR_WAIT ;  /* 0x0000000000007dc7 */ /* 0x000fe20008000000 */
[----:B------:R-:W-:Y:S01]  /*4430*/  CCTL.IVALL ;  /* 0x00000000ff00798f */ /* 0x000fe20002000000 */
[----:B------:R-:W-:Y:S05]  /*4440*/  ENDCOLLECTIVE ;  /* 0x000000000000791b */ /* 0x000fea0003800000 */
.L_x_115:
[----:B------:R-:W-:Y:S05]  /*4450*/  BRA `(.L_x_116) ;  /* 0xffffffd800b07947 */ /* 0x000fea000383ffff */
.L_x_60:
        /* <DEDUP_REMOVED lines=13> */
.L_x_118:
[----:B------:R-:W-:Y:S05]  /*4530*/  BSYNC B1 ;  /* 0x0000000000017941 */ /* 0x000fea0003800000 */
.L_x_117:
[----:B------:R-:W-:-:S07]  /*4540*/  IMAD.MOV.U32 R15, RZ, RZ, -0x1 ;  /* 0xffffffffff0f7424 */ /* 0x000fce00078e00ff */
[----:B------:R-:W-:Y:S05]  /*4550*/  WARPSYNC.COLLECTIVE.ALL `(.L_x_119) ;  /* 0x00000000000c7948 */ /* 0x000fea0003c00000 */
[----:B------:R-:W-:Y:S01]  /*4560*/  UCGABAR_WAIT ;  /* 0x0000000000007dc7 */ /* 0x000fe20008000000 */
[----:B------:R-:W-:Y:S01]  /*4570*/  CCTL.IVALL ;  /* 0x00000000ff00798f */ /* 0x000fe20002000000 */
[----:B------:R-:W-:Y:S05]  /*4580*/  ENDCOLLECTIVE ;  /* 0x000000000000791b */ /* 0x000fea0003800000 */
.L_x_119:
[----:B------:R-:W-:Y:S05]  /*4590*/  BRA `(.L_x_120) ;  /* 0xffffffdc00407947 */ /* 0x000fea000383ffff */
.L_x_63:
[----:B------:R-:W-:Y:S01]  /*45a0*/  BSSY B1, `(.L_x_121) ;  /* 0x000000d000017945 */ /* 0x000fe20003800000 */
[----:B------:R-:W-:-:S07]  /*45b0*/  IMAD.MOV.U32 R15, RZ, RZ, -0x1 ;  /* 0xffffffffff0f7424 */ /* 0x000fce00078e00ff */
[----:B01234-:R-:W-:Y:S05]  /*45c0*/  WARPSYNC.COLLECTIVE.ALL `(.L_x_122) ;  /* 0x0000000000287948 */ /* 0x01ffea0003c00000 */
        /* <DEDUP_REMOVED lines=9> */
[----:B01234-:R-:W-:Y:S05]  /*4660*/  ENDCOLLECTIVE ;  /* 0x000000000000791b */ /* 0x01ffea0003800000 */
.L_x_122:
[----:B------:R-:W-:Y:S05]  /*4670*/  BSYNC B1 ;  /* 0x0000000000017941 */ /* 0x000fea0003800000 */
.L_x_121:
[----:B------:R-:W-:-:S07]  /*4680*/  IMAD.MOV.U32 R15, RZ, RZ, -0x1 ;  /* 0xffffffffff0f7424 */ /* 0x000fce00078e00ff */
[----:B------:R-:W-:Y:S05]  /*4690*/  WARPSYNC.COLLECTIVE.ALL `(.L_x_123) ;  /* 0x00000000000c7948 */ /* 0x000fea0003c00000 */
[----:B------:R-:W-:Y:S01]  /*46a0*/  UCGABAR_WAIT ;  /* 0x0000000000007dc7 */ /* 0x000fe20008000000 */
[----:B------:R-:W-:Y:S01]  /*46b0*/  CCTL.IVALL ;  /* 0x00000000ff00798f */ /* 0x000fe20002000000 */
[----:B------:R-:W-:Y:S05]  /*46c0*/  ENDCOLLECTIVE ;  /* 0x000000000000791b */ /* 0x000fea0003800000 */
.L_x_123:
[----:B------:R-:W-:Y:S05]  /*46d0*/  BRA `(.L_x_124) ;  /* 0xffffffdc004c7947 */ /* 0x000fea000383ffff */
.L_x_125:
[----:B------:R-:W-:-:S00]  /*46e0*/  BRA `(.L_x_125) ;  /* 0xfffffffc00fc7947 */ /* 0x000fc0000383ffff */
[----:B------:R-:W-:-:S00]  /*46f0*/  NOP ;  /* 0x0000000000007918 */ /* 0x000fc00000000000 */
        /* <DEDUP_REMOVED lines=8> */
.L_x_330:


//--------------------- .text._Z27block_specialization_kernelv --------------------------
	.section	.text._Z27block_specialization_kernelv,"ax",@progbits
	.align	128
        .global         _Z27block_specialization_kernelv
        .type           _Z27block_specialization_kernelv,@function
        .size           _Z27block_specialization_kernelv,(.L_x_331 - _Z27block_specialization_kernelv)
        .other          _Z27block_specialization_kernelv,@"STO_CUDA_ENTRY STV_DEFAULT"
_Z27block_specialization_kernelv:
.text._Z27block_specialization_kernelv:
        /* <DEDUP_REMOVED lines=18> */
.L_x_128:
[----:B------:R-:W-:Y:S05]  /*0120*/  NANOSLEEP 0x20 ;  /* 0x000000200000795d */ /* 0x000fea0003800000 */
[----:B------:R-:W0:Y:S02]  /*0130*/  LDS R4, [R3+0xc] ;  /* 0x00000c0003047984 */ /* 0x000e240000000800 */
[----:B0-----:R-:W-:-:S13]  /*0140*/  ISETP.NE.AND P0, PT, R4, RZ, PT ;  /* 0x000000ff0400720c */ /* 0x001fda0003f05270 */
[----:B------:R-:W-:Y:S05]  /*0150*/  @!P0 BRA `(.L_x_128) ;  /* 0xfffffffc00f08947 */ /* 0x000fea000383ffff */
.L_x_127:
[----:B------:R-:W-:Y:S04]  /*0160*/  BSSY.RECONVERGENT B6, `(.L_x_129) ;  /* 0x0000014000067945 */ /* 0x000fe80003800200 */
[----:B------:R-:W-:Y:S05]  /*0170*/  @P1 BRA `(.L_x_130) ;  /* 0x0000000000481947 */ /* 0x000fea0003800000 */
[----:B------:R-:W0:Y:S01]  /*0180*/  LDS R3, [R3] ;  /* 0x0000000003037984 */ /* 0x000e220000000800 */
[----:B------:R-:W-:Y:S01]  /*0190*/  MOV R10, 0x0 ;  /* 0x00000000000a7802 */ /* 0x000fe20000000f00 */
[----:B------:R-:W1:Y:S01]  /*01a0*/  LDCU.64 UR4, c[0x4][0x8] ;  /* 0x01000100ff0477ac */ /* 0x000e620008000a00 */
[----:B------:R-:W-:Y:S01]  /*01b0*/  IMAD.MOV.U32 R6, RZ, RZ, R18 ;  /* 0x000000ffff067224 */ /* 0x000fe200078e0012 */
[----:B------:R2:W-:Y:S01]  /*01c0*/  STL [R1], R0 ;  /* 0x0000000001007387 */ /* 0x0005e20000100800 */
[----:B------:R-:W-:Y:S02]  /*01d0*/  IMAD.MOV.U32 R7, RZ, RZ, R2 ;  /* 0x000000ffff077224 */ /* 0x000fe400078e0002 */
[----:B------:R-:W3:Y:S01]  /*01e0*/  LDC.64 R10, c[0x4][R10] ;  /* 0x010000000a0a7b82 */ /* 0x000ee20000000a00 */
[----:B-1----:R-:W-:Y:S02]  /*01f0*/  IMAD.U32 R4, RZ, RZ, UR4 ;  /* 0x00000004ff047e24 */ /* 0x002fe4000f8e00ff */
[----:B------:R-:W-:Y:S01]  /*0200*/  IMAD.U32 R5, RZ, RZ, UR5 ;  /* 0x00000005ff057e24 */ /* 0x000fe2000f8e00ff */
[----:B0-----:R-:W0:Y:S02]  /*0210*/  F2F.F64.F32 R8, R3 ;  /* 0x0000000300087310 */ /* 0x001e240000201800 */
[----:B0--3--:R2:W-:Y:S04]  /*0220*/  STL.64 [R1+0x8], R8 ;  /* 0x0000080801007387 */ /* 0x0095e80000100a00 */
[----:B------:R-:W-:-:S07]  /*0230*/  LEPC R20, `(.L_x_131) ;  /* 0x000000001014794e */ /* 0x000fce0000000000 */
[----:B--2---:R-:W-:Y:S05]  /*0240*/  CALL.ABS.NOINC R10 ;  /* 0x000000000a007343 */ /* 0x004fea0003c00000 */
.L_x_131:
[----:B------:R-:W0:Y:S01]  /*0250*/  S2UR UR4, SR_CgaCtaId ;  /* 0x00000000000479c3 */ /* 0x000e220000008800 */
[----:B------:R-:W-:Y:S01]  /*0260*/  MOV R3, 0x400 ;  /* 0x0000040000037802 */ /* 0x000fe20000000f00 */
[----:B0-----:R-:W-:-:S05]  /*0270*/  IMAD.U32 R0, RZ, RZ, UR4 ;  /* 0x00000004ff007e24 */ /* 0x001fca000f8e00ff */
[----:B------:R-:W-:-:S05]  /*0280*/  LEA R3, R0, R3, 0x18 ;  /* 0x0000000300037211 */ /* 0x000fca00078ec0ff */
[----:B------:R0:W-:Y:S02]  /*0290*/  STS [R3+0x4], RZ ;  /* 0x000004ff03007388 */ /* 0x0001e40000000800 */
.L_x_130:
[----:B------:R-:W-:Y:S05]  /*02a0*/  BSYNC.RECONVERGENT B6 ;  /* 0x0000000000067941 */ /* 0x000fea0003800200 */
.L_x_129:
        /* <DEDUP_REMOVED lines=13> */
.L_x_244:
[----:B------:R-:W-:-:S05]  /*0380*/  CS2R.32 R22, SR_CgaSize ;  /* 0x0000000000167805 */ /* 0x000fca0000008a00 */
[----:B------:R-:W-:-:S06]  /*0390*/  IMAD R22, R22, -0xa0, RZ ;  /* 0xffffff6016167824 */ /* 0x000fcc00078e02ff */
[----:B------:R-:W1:Y:S02]  /*03a0*/  LDC R22, c[0x0][R22+0x2cc] ;  /* 0x0000b30016167b82 */ /* 0x000e640000000800 */
[----:B-1----:R-:W-:-:S05]  /*03b0*/  VIADD R23, R22, 0xffffffff ;  /* 0xffffffff16177836 */ /* 0x002fca0000000000 */
[----:B------:R-:W-:-:S13]  /*03c0*/  ISETP.GE.U32.AND P0, PT, R23, 0x2, PT ;  /* 0x000000021700780c */ /* 0x000fda0003f06070 */
[----:B------:R-:W-:Y:S05]  /*03d0*/  @!P0 BRA `(.L_x_133) ;  /* 0x0000001c004c8947 */ /* 0x000fea0003800000 */
[C---:B0-----:R-:W-:Y:S02]  /*03e0*/  VIADD R3, R22.reuse, 0xfffffffd ;  /* 0xfffffffd16037836 */ /* 0x041fe40000000000 */
[----:B------:R-:W-:Y:S02]  /*03f0*/  VIADD R4, R22, 0xfffffffe ;  /* 0xfffffffe16047836 */ /* 0x000fe40000000000 */
[----:B------:R-:W-:Y:S01]  /*0400*/  IMAD.MOV.U32 R5, RZ, RZ, 0x1 ;  /* 0x00000001ff057424 */ /* 0x000fe200078e00ff */
[----:B------:R-:W-:Y:S02]  /*0410*/  ISETP.GE.U32.AND P0, PT, R3, 0x3, PT ;  /* 0x000000030300780c */ /* 0x000fe40003f06070 */
[----:B------:R-:W-:-:S11]  /*0420*/  LOP3.LUT R3, R4, 0x3, RZ, 0xc0, !PT ;  /* 0x0000000304037812 */ /* 0x000fd600078ec0ff */
[----:B------:R-:W-:Y:S05]  /*0430*/  @!P0 BRA `(.L_x_134) ;  /* 0x0000001400a88947 */ /* 0x000fea0003800000 */
[----:B------:R-:W-:Y:S01]  /*0440*/  LOP3.LUT R4, R4, 0xfffffffc, RZ, 0xc0, !PT ;  /* 0xfffffffc04047812 */ /* 0x000fe200078ec0ff */
[----:B------:R-:W-:Y:S01]  /*0450*/  HFMA2 R5, -RZ, RZ, 0, 1.1920928955078125e-07 ;  /* 0x00000002ff057431 */ /* 0x000fe200000001ff */
[----:B------:R-:W-:Y:S01]  /*0460*/  BSSY B0, `(.L_x_135) ;  /* 0x0000166000007945 */ /* 0x000fe20003800000 */
[----:B------:R-:W-:Y:S01]  /*0470*/  ISETP.NE.AND P1, PT, R19, RZ, PT ;  /* 0x000000ff1300720c */ /* 0x000fe20003f25270 */
[----:B------:R-:W-:Y:S02]  /*0480*/  VIADD R6, R0, 0x2 ;  /* 0x0000000200067836 */ /* 0x000fe40000000000 */
[----:B------:R-:W-:-:S10]  /*0490*/  IMAD.MOV R4, RZ, RZ, -R4 ;  /* 0x000000ffff047224 */ /* 0x000fd400078e0a04 */
.L_x_176:
[----:B------:R-:W-:Y:S01]  /*04a0*/  VIADD R4, R4, 0x4 ;  /* 0x0000000404047836 */ /* 0x000fe20000000000 */
[----:B------:R-:W-:Y:S05]  /*04b0*/  YIELD ;  /* 0x0000000000007946 */ /* 0x000fea0003800000 */
[----:B------:R-:W-:Y:S01]  /*04c0*/  BSSY.RECONVERGENT B1, `(.L_x_136) ;  /* 0x000001f000017945 */ /* 0x000fe20003800200 */
[----:B------:R-:W-:-:S03]  /*04d0*/  ISETP.NE.AND P0, PT, R4, RZ, PT ;  /* 0x000000ff0400720c */ /* 0x000fc60003f05270 */
[----:B0123--:R-:W-:Y:S10]  /*04e0*/  @P1 BRA `(.L_x_137) ;  /* 0x0000000000701947 */ /* 0x00fff40003800000 */
[----:B------:R-:W0:Y:S01]  /*04f0*/  I2F.U32.RP R7, R23 ;  /* 0x0000001700077306 */ /* 0x000e220000209000 */
[----:B------:R-:W-:Y:S01]  /*0500*/  IMAD.MOV R11, RZ, RZ, -R23 ;  /* 0x000000ffff0b7224 */ /* 0x000fe200078e0a17 */
[----:B------:R-:W1:Y:S01]  /*0510*/  S2UR UR4, SR_CgaCtaId ;  /* 0x00000000000479c3 */ /* 0x000e620000008800 */
[----:B------:R-:W-:Y:S01]  /*0520*/  VIADD R0, R6, 0xffffffff ;  /* 0xffffffff06007836 */ /* 0x000fe20000000000 */
[----:B------:R-:W-:-:S04]  /*0530*/  ISETP.NE.U32.AND P2, PT, R23, RZ, PT ;  /* 0x000000ff1700720c */ /* 0x000fc80003f45070 */
[----:B0-----:R-:W0:Y:S02]  /*0540*/  MUFU.RCP R7, R7 ;  /* 0x0000000700077308 */ /* 0x001e240000001000 */
[----:B0-----:R-:W-:Y:S01]  /*0550*/  VIADD R8, R7, 0xffffffe ;  /* 0x0ffffffe07087836 */ /* 0x001fe20000000000 */
[----:B------:R-:W-:-:S05]  /*0560*/  MOV R7, 0x400 ;  /* 0x0000040000077802 */ /* 0x000fca0000000f00 */
[----:B------:R0:W2:Y:S01]  /*0570*/  F2I.FTZ.U32.TRUNC.NTZ R9, R8 ;  /* 0x0000000800097305 */ /* 0x0000a2000021f000 */
[----:B------:R-:W-:Y:S02]  /*0580*/  VIADD R7, R7, 0x4 ;  /* 0x0000000407077836 */ /* 0x000fe40000000000 */
[----:B0-----:R-:W-:Y:S02]  /*0590*/  IMAD.MOV.U32 R8, RZ, RZ, RZ ;  /* 0x000000ffff087224 */ /* 0x001fe400078e00ff */
[----:B--2---:R-:W-:-:S04]  /*05a0*/  IMAD R11, R11, R9, RZ ;  /* 0x000000090b0b7224 */ /* 0x004fc800078e02ff */
[----:B------:R-:W-:Y:S02]  /*05b0*/  IMAD.HI.U32 R9, R9, R11, R8 ;  /* 0x0000000b09097227 */ /* 0x000fe400078e0008 */
[----:B------:R-:W0:Y:S04]  /*05c0*/  S2R R8, SR_SWINHI ;  /* 0x0000000000087919 */ /* 0x000e280000002f00 */
[----:B------:R-:W-:-:S04]  /*05d0*/  IMAD.HI.U32 R9, R9, R0, RZ ;  /* 0x0000000009097227 */ /* 0x000fc800078e00ff */
[----:B------:R-:W-:-:S04]  /*05e0*/  IMAD.MOV R9, RZ, RZ, -R9 ;  /* 0x000000ffff097224 */ /* 0x000fc800078e0a09 */
[----:B------:R-:W-:Y:S02]  /*05f0*/  IMAD R10, R23, R9, R0 ;  /* 0x00000009170a7224 */ /* 0x000fe400078e0200 */
[----:B-1----:R-:W-:-:S03]  /*0600*/  IMAD.U32 R0, RZ, RZ, UR4 ;  /* 0x00000004ff007e24 */ /* 0x002fc6000f8e00ff */
[----:B------:R-:W-:Y:S02]  /*0610*/  ISETP.GE.U32.AND P1, PT, R10, R23, PT ;  /* 0x000000170a00720c */ /* 0x000fe40003f26070 */
[----:B------:R-:W-:-:S11]  /*0620*/  LEA R7, R0, R7, 0x18 ;  /* 0x0000000700077211 */ /* 0x000fd600078ec0ff */
[----:B------:R-:W-:Y:S01]  /*0630*/  @P1 IMAD.IADD R10, R10, 0x1, -R23 ;  /* 0x000000010a0a1824 */ /* 0x000fe200078e0a17 */
[----:B------:R-:W-:Y:S02]  /*0640*/  MOV R16, R7 ;  /* 0x0000000700107202 */ /* 0x000fe40000000f00 */
[----:B0-----:R-:W-:Y:S02]  /*0650*/  MOV R17, R8 ;  /* 0x0000000800117202 */ /* 0x001fe40000000f00 */
[----:B------:R-:W-:-:S13]  /*0660*/  ISETP.GE.U32.AND P1, PT, R10, R23, PT ;  /* 0x000000170a00720c */ /* 0x000fda0003f26070 */
[----:B------:R-:W-:Y:S01]  /*0670*/  @P1 IMAD.IADD R10, R10, 0x1, -R23 ;  /* 0x000000010a0a1824 */ /* 0x000fe200078e0a17 */
[----:B------:R-:W-:-:S04]  /*0680*/  @!P2 LOP3.LUT R10, RZ, R23, RZ, 0x33, !PT ;  /* 0x00000017ff0aa212 */ /* 0x000fc800078e33ff */
[----:B------:R-:W-:Y:S02]  /*0690*/  PRMT R16, R10, 0x654, R16 ;  /* 0x000006540a107816 */ /* 0x000fe40000000010 */
[----:B------:R-:W-:-:S07]  /*06a0*/  MOV R17, R17 ;  /* 0x0000001100117202 */ /* 0x000fce0000000f00 */
.L_x_137:
[----:B------:R-:W-:Y:S05]  /*06b0*/  BSYNC.RECONVERGENT B1 ;  /* 0x0000000000017941 */ /* 0x000fea0003800200 */
.L_x_136:
        /* <DEDUP_REMOVED lines=14> */
.L_x_248:
[----:B------:R-:W-:Y:S04]  /*07a0*/  BSSY.RECONVERGENT B1, `(.L_x_139) ;  /* 0x000001d000017945 */ /* 0x000fe80003800200 */
[----:B------:R-:W-:Y:S05]  /*07b0*/  @P1 BRA `(.L_x_140) ;  /* 0x00000000006c1947 */ /* 0x000fea0003800000 */
[----:B------:R-:W0:Y:S01]  /*07c0*/  S2UR UR4, SR_CgaCtaId ;  /* 0x00000000000479c3 */ /* 0x000e220000008800 */
[----:B------:R-:W-:Y:S01]  /*07d0*/  MOV R7, 0x400 ;  /* 0x0000040000077802 */ /* 0x000fe20000000f00 */
[----:B0-----:R-:W-:-:S05]  /*07e0*/  IMAD.U32 R0, RZ, RZ, UR4 ;  /* 0x00000004ff007e24 */ /* 0x001fca000f8e00ff */
[----:B------:R-:W-:-:S06]  /*07f0*/  LEA R7, R0, R7, 0x18 ;  /* 0x0000000700077211 */ /* 0x000fcc00078ec0ff */
[----:B------:R-:W0:Y:S04]  /*0800*/  LDS R7, [R7] ;  /* 0x0000000007077984 */ /* 0x000e280000000800 */
[----:B0-----:R0:W-:Y:S02]  /*0810*/  ATOM.E.ADD.F32.FTZ.RN.STRONG.GPU P2, RZ, desc[UR36][R16.64], R7 ;  /* 0x8000000710ff79a2 */ /* 0x0011e4000c14f324 */
[----:B0-----:R-:W-:Y:S05]  /*0820*/  @P2 BRA `(.L_x_140) ;  /* 0x0000000000502947 */ /* 0x001fea0003800000 */
[----:B------:R-:W0:Y:S02]  /*0830*/  QSPC.E.S P2, RZ, [R16] ;  /* 0x0000000010ff73aa */ /* 0x000e240000040500 */
[----:B0-----:R-:W-:Y:S05]  /*0840*/  @!P2 BRA `(.L_x_141) ;  /* 0x00000000001ca947 */ /* 0x001fea0003800000 */
[----:B------:R-:W-:-:S05]  /*0850*/  IMAD.MOV.U32 R8, RZ, RZ, R16 ;  /* 0x000000ffff087224 */ /* 0x000fca00078e0010 */
[----:B------:R-:W-:-:S07]  /*0860*/  MOV R10, R8 ;  /* 0x00000008000a7202 */ /* 0x000fce0000000f00 */
.L_x_142:
[----:B------:R-:W0:Y:S02]  /*0870*/  LDS R8, [R10] ;  /* 0x000000000a087984 */ /* 0x000e240000000800 */
[----:B0-----:R-:W-:-:S05]  /*0880*/  FADD R9, R7, R8 ;  /* 0x0000000807097221 */ /* 0x001fca0000000000 */
[----:B------:R-:W0:Y:S02]  /*0890*/  ATOMS.CAST.SPIN P2, [R10], R8, R9 ;  /* 0x000000080a00758d */ /* 0x000e240001840009 */
[----:B0-----:R-:W-:Y:S05]  /*08a0*/  @!P2 BRA `(.L_x_142) ;  /* 0xfffffffc00f0a947 */ /* 0x001fea000383ffff */
[----:B------:R-:W-:Y:S05]  /*08b0*/  BRA `(.L_x_140) ;  /* 0x00000000002c7947 */ /* 0x000fea0003800000 */
.L_x_141:
[----:B------:R-:W0:Y:S02]  /*08c0*/  QSPC.E.D P2, RZ, [R16] ;  /* 0x0000000010ff73aa */ /* 0x000e240000040700 */
[----:B0-----:R-:W-:Y:S05]  /*08d0*/  @!P2 BRA `(.L_x_143) ;  /* 0x000000000018a947 */ /* 0x001fea0003800000 */
.L_x_144:
[----:B------:R-:W2:Y:S02]  /*08e0*/  LD.E R8, [R16] ;  /* 0x0000000010087980 */ /* 0x000ea40000100900 */
[----:B--2---:R-:W-:-:S06]  /*08f0*/  FADD R9, R7, R8 ;  /* 0x0000000807097221 */ /* 0x004fcc0000000000 */
[----:B------:R-:W2:Y:S02]  /*0900*/  ATOM.E.CAST.SPIN PT, R9, [R16], R8, R9 ;  /* 0x000000081009738b */ /* 0x000ea400019e0109 */
[----:B--2---:R-:W-:-:S13]  /*0910*/  ISETP.EQ.U32.AND P2, PT, R9, 0x1, PT ;  /* 0x000000010900780c */ /* 0x004fda0003f42070 */
[----:B------:R-:W-:Y:S05]  /*0920*/  @!P2 BRA `(.L_x_144) ;  /* 0xfffffffc00eca947 */ /* 0x000fea000383ffff */
[----:B------:R-:W-:Y:S05]  /*0930*/  BRA `(.L_x_140) ;  /* 0x00000000000c7947 */ /* 0x000fea0003800000 */
.L_x_143:
[----:B------:R-:W2:Y:S02]  /*0940*/  LD.E R8, desc[UR36][R16.64] ;  /* 0x0000002410087980 */ /* 0x000ea4000c101900 */
[----:B--2---:R-:W-:-:S05]  /*0950*/  FADD R7, R7, R8 ;  /* 0x0000000807077221 */ /* 0x004fca0000000000 */
[----:B------:R0:W-:Y:S02]  /*0960*/  ST.E desc[UR36][R16.64], R7 ;  /* 0x0000000710007985 */ /* 0x0001e4000c101924 */
.L_x_140:
[----:B------:R-:W-:Y:S05]  /*0970*/  BSYNC.RECONVERGENT B1 ;  /* 0x0000000000017941 */ /* 0x000fea0003800200 */
.L_x_139:
        /* <DEDUP_REMOVED lines=13> */
.L_x_252:
[----:B------:R-:W-:Y:S04]  /*0a50*/  BSSY.RECONVERGENT B1, `(.L_x_146) ;  /* 0x000001d000017945 */ /* 0x000fe80003800200 */
[----:B------:R-:W-:Y:S05]  /*0a60*/  @P1 BRA `(.L_x_147) ;  /* 0x00000000006c1947 */ /* 0x000fea0003800000 */
[----:B0-----:R-:W0:Y:S01]  /*0a70*/  I2F.U32.RP R7, R23 ;  /* 0x0000001700077306 */ /* 0x001e220000209000 */
[----:B------:R-:W-:Y:S01]  /*0a80*/  IMAD.MOV R11, RZ, RZ, -R23 ;  /* 0x000000ffff0b7224 */ /* 0x000fe200078e0a17 */
[----:B------:R-:W1:Y:S01]  /*0a90*/  S2UR UR4, SR_CgaCtaId ;  /* 0x00000000000479c3 */ /* 0x000e620000008800 */
[----:B------:R-:W-:Y:S01]  /*0aa0*/  IMAD.MOV.U32 R8, RZ, RZ, RZ ;  /* 0x000000ffff087224 */ /* 0x000fe200078e00ff */
[----:B------:R-:W2:Y:S01]  /*0ab0*/  S2R R10, SR_SWINHI ;  /* 0x00000000000a7919 */ /* 0x000ea20000002f00 */
[----:B------:R-:W-:-:S03]  /*0ac0*/  ISETP.NE.U32.AND P3, PT, R23, RZ, PT ;  /* 0x000000ff1700720c */ /* 0x000fc60003f65070 */
[----:B0-----:R-:W0:Y:S02]  /*0ad0*/  MUFU.RCP R7, R7 ;  /* 0x0000000700077308 */ /* 0x001e240000001000 */
[----:B0-----:R-:W-:-:S06]  /*0ae0*/  IADD3 R9, PT, PT, R7, 0xffffffe, RZ ;  /* 0x0ffffffe07097810 */ /* 0x001fcc0007ffe0ff */
        /* <DEDUP_REMOVED lines=8> */
[----:B------:R-:W-:Y:S02]  /*0b70*/  VIADD R7, R0, 0x4 ;  /* 0x0000000400077836 */ /* 0x000fe40000000000 */
[----:B-1----:R-:W-:-:S05]  /*0b80*/  IMAD.U32 R0, RZ, RZ, UR4 ;  /* 0x00000004ff007e24 */ /* 0x002fca000f8e00ff */
[----:B------:R-:W-:-:S04]  /*0b90*/  LEA R7, R0, R7, 0x18 ;  /* 0x0000000700077211 */ /* 0x000fc800078ec0ff */
[----:B------:R-:W-:Y:S02]  /*0ba0*/  MOV R16, R7 ;  /* 0x0000000700107202 */ /* 0x000fe40000000f00 */
[----:B--2---:R-:W-:Y:S01]  /*0bb0*/  MOV R17, R10 ;  /* 0x0000000a00117202 */ /* 0x004fe20000000f00 */
[----:B------:R-:W-:-:S05]  /*0bc0*/  @P2 IMAD.IADD R8, R8, 0x1, -R23 ;  /* 0x0000000108082824 */ /* 0x000fca00078e0a17 */
[----:B------:R-:W-:-:S13]  /*0bd0*/  ISETP.GE.U32.AND P2, PT, R8, R23, PT ;  /* 0x000000170800720c */ /* 0x000fda0003f46070 */
[----:B------:R-:W-:Y:S01]  /*0be0*/  @P2 IMAD.IADD R8, R8, 0x1, -R23 ;  /* 0x0000000108082824 */ /* 0x000fe200078e0a17 */
[----:B------:R-:W-:-:S04]  /*0bf0*/  @!P3 LOP3.LUT R8, RZ, R23, RZ, 0x33, !PT ;  /* 0x00000017ff08b212 */ /* 0x000fc800078e33ff */
[----:B------:R-:W-:Y:S02]  /*0c00*/  PRMT R16, R8, 0x654, R16 ;  /* 0x0000065408107816 */ /* 0x000fe40000000010 */
[----:B------:R-:W-:-:S07]  /*0c10*/  MOV R17, R17 ;  /* 0x0000001100117202 */ /* 0x000fce0000000f00 */
.L_x_147:
[----:B------:R-:W-:Y:S05]  /*0c20*/  BSYNC.RECONVERGENT B1 ;  /* 0x0000000000017941 */ /* 0x000fea0003800200 */
.L_x_146:
        /* <DEDUP_REMOVED lines=13> */
.L_x_256:
[----:B------:R-:W-:Y:S04]  /*0d00*/  BSSY.RECONVERGENT B1, `(.L_x_149) ;  /* 0x000001d000017945 */ /* 0x000fe80003800200 */
[----:B------:R-:W-:Y:S05]  /*0d10*/  @P1 BRA `(.L_x_150) ;  /* 0x00000000006c1947 */ /* 0x000fea0003800000 */
[----:B------:R-:W1:Y:S01]  /*0d20*/  S2UR UR4, SR_CgaCtaId ;  /* 0x00000000000479c3 */ /* 0x000e620000008800 */
[----:B0-----:R-:W-:Y:S01]  /*0d30*/  MOV R7, 0x400 ;  /* 0x0000040000077802 */ /* 0x001fe20000000f00 */
[----:B-1----:R-:W-:-:S05]  /*0d40*/  IMAD.U32 R0, RZ, RZ, UR4 ;  /* 0x00000004ff007e24 */ /* 0x002fca000f8e00ff */
        /* <DEDUP_REMOVED lines=8> */
.L_x_152:
[----:B------:R-:W0:Y:S02]  /*0dd0*/  LDS R8, [R10] ;  /* 0x000000000a087984 */ /* 0x000e240000000800 */
[----:B0-----:R-:W-:-:S05]  /*0de0*/  FADD R9, R7, R8 ;  /* 0x0000000807097221 */ /* 0x001fca0000000000 */
[----:B------:R-:W0:Y:S02]  /*0df0*/  ATOMS.CAST.SPIN P2, [R10], R8, R9 ;  /* 0x000000080a00758d */ /* 0x000e240001840009 */
[----:B0-----:R-:W-:Y:S05]  /*0e00*/  @!P2 BRA `(.L_x_152) ;  /* 0xfffffffc00f0a947 */ /* 0x001fea000383ffff */
[----:B------:R-:W-:Y:S05]  /*0e10*/  BRA `(.L_x_150) ;  /* 0x00000000002c7947 */ /* 0x000fea0003800000 */
.L_x_151:
[----:B------:R-:W0:Y:S02]  /*0e20*/  QSPC.E.D P2, RZ, [R16] ;  /* 0x0000000010ff73aa */ /* 0x000e240000040700 */
[----:B0-----:R-:W-:Y:S05]  /*0e30*/  @!P2 BRA `(.L_x_153) ;  /* 0x000000000018a947 */ /* 0x001fea0003800000 */
.L_x_154:
[----:B------:R-:W2:Y:S02]  /*0e40*/  LD.E R8, [R16] ;  /* 0x0000000010087980 */ /* 0x000ea40000100900 */
[----:B--2---:R-:W-:-:S06]  /*0e50*/  FADD R9, R7, R8 ;  /* 0x0000000807097221 */ /* 0x004fcc0000000000 */
[----:B------:R-:W2:Y:S02]  /*0e60*/  ATOM.E.CAST.SPIN PT, R9, [R16], R8, R9 ;  /* 0x000000081009738b */ /* 0x000ea400019e0109 */
[----:B--2---:R-:W-:-:S13]  /*0e70*/  ISETP.EQ.U32.AND P2, PT, R9, 0x1, PT ;  /* 0x000000010900780c */ /* 0x004fda0003f42070 */
[----:B------:R-:W-:Y:S05]  /*0e80*/  @!P2 BRA `(.L_x_154) ;  /* 0xfffffffc00eca947 */ /* 0x000fea000383ffff */
[----:B------:R-:W-:Y:S05]  /*0e90*/  BRA `(.L_x_150) ;  /* 0x00000000000c7947 */ /* 0x000fea0003800000 */
.L_x_153:
[----:B------:R-:W2:Y:S02]  /*0ea0*/  LD.E R8, desc[UR36][R16.64] ;  /* 0x0000002410087980 */ /* 0x000ea4000c101900 */
[----:B--2---:R-:W-:-:S05]  /*0eb0*/  FADD R7, R7, R8 ;  /* 0x0000000807077221 */ /* 0x004fca0000000000 */
[----:B------:R1:W-:Y:S02]  /*0ec0*/  ST.E desc[UR36][R16.64], R7 ;  /* 0x0000000710007985 */ /* 0x0003e4000c101924 */
.L_x_150:
[----:B------:R-:W-:Y:S05]  /*0ed0*/  BSYNC.RECONVERGENT B1 ;  /* 0x0000000000017941 */ /* 0x000fea0003800200 */
.L_x_149:
        /* <DEDUP_REMOVED lines=13> */
.L_x_260:
[----:B------:R-:W-:Y:S04]  /*0fb0*/  BSSY.RECONVERGENT B1, `(.L_x_156) ;  /* 0x000001e000017945 */ /* 0x000fe80003800200 */
[----:B------:R-:W-:Y:S05]  /*0fc0*/  @P1 BRA `(.L_x_157) ;  /* 0x0000000000701947 */ /* 0x000fea0003800000 */
[----:B------:R-:W2:Y:S01]  /*0fd0*/  I2F.U32.RP R10, R23 ;  /* 0x00000017000a7306 */ /* 0x000ea20000209000 */
[----:B01----:R-:W-:Y:S01]  /*0fe0*/  IMAD.MOV R7, RZ, RZ, -R23 ;  /* 0x000000ffff077224 */ /* 0x003fe200078e0a17 */
[----:B------:R-:W0:Y:S01]  /*0ff0*/  S2UR UR4, SR_CgaCtaId ;  /* 0x00000000000479c3 */ /* 0x000e220000008800 */
[----:B------:R-:W-:Y:S01]  /*1000*/  IMAD.MOV.U32 R8, RZ, RZ, RZ ;  /* 0x000000ffff087224 */ /* 0x000fe200078e00ff */
[----:B------:R-:W-:Y:S01]  /*1010*/  ISETP.NE.U32.AND P3, PT, R23, RZ, PT ;  /* 0x000000ff1700720c */ /* 0x000fe20003f65070 */
[----:B------:R-:W-:-:S03]  /*1020*/  VIADD R0, R6, 0x1 ;  /* 0x0000000106007836 */ /* 0x000fc60000000000 */
[----:B--2---:R-:W1:Y:S02]  /*1030*/  MUFU.RCP R10, R10 ;  /* 0x0000000a000a7308 */ /* 0x004e640000001000 */
[----:B-1----:R-:W-:Y:S02]  /*1040*/  VIADD R9, R10, 0xffffffe ;  /* 0x0ffffffe0a097836 */ /* 0x002fe40000000000 */
[----:B------:R-:W1:Y:S04]  /*1050*/  S2R R10, SR_SWINHI ;  /* 0x00000000000a7919 */ /* 0x000e680000002f00 */
[----:B------:R-:W2:Y:S02]  /*1060*/  F2I.FTZ.U32.TRUNC.NTZ R9, R9 ;  /* 0x0000000900097305 */ /* 0x000ea4000021f000 */
[----:B--2---:R-:W-:-:S04]  /*1070*/  IMAD R7, R7, R9, RZ ;  /* 0x0000000907077224 */ /* 0x004fc800078e02ff */
[----:B------:R-:W-:-:S06]  /*1080*/  IMAD.HI.U32 R7, R9, R7, R8 ;  /* 0x0000000709077227 */ /* 0x000fcc00078e0008 */
[----:B------:R-:W-:-:S05]  /*1090*/  IMAD.HI.U32 R7, R7, R0, RZ ;  /* 0x0000000007077227 */ /* 0x000fca00078e00ff */
[----:B------:R-:W-:-:S05]  /*10a0*/  IADD3 R7, PT, PT, -R7, RZ, RZ ;  /* 0x000000ff07077210 */ /* 0x000fca0007ffe1ff */
[----:B------:R-:W-:Y:S01]  /*10b0*/  IMAD R8, R23, R7, R0 ;  /* 0x0000000717087224 */ /* 0x000fe200078e0200 */
[----:B------:R-:W-:-:S04]  /*10c0*/  MOV R0, 0x400 ;  /* 0x0000040000007802 */ /* 0x000fc80000000f00 */
[----:B------:R-:W-:Y:S01]  /*10d0*/  ISETP.GE.U32.AND P2, PT, R8, R23, PT ;  /* 0x000000170800720c */ /* 0x000fe20003f46070 */
[----:B------:R-:W-:Y:S02]  /*10e0*/  VIADD R7, R0, 0x4 ;  /* 0x0000000400077836 */ /* 0x000fe40000000000 */
[----:B0-----:R-:W-:-:S05]  /*10f0*/  IMAD.U32 R0, RZ, RZ, UR4 ;  /* 0x00000004ff007e24 */ /* 0x001fca000f8e00ff */
[----:B------:R-:W-:-:S04]  /*1100*/  LEA R7, R0, R7, 0x18 ;  /* 0x0000000700077211 */ /* 0x000fc800078ec0ff */
[----:B------:R-:W-:Y:S02]  /*1110*/  MOV R16, R7 ;  /* 0x0000000700107202 */ /* 0x000fe40000000f00 */
[----:B-1----:R-:W-:Y:S01]  /*1120*/  MOV R17, R10 ;  /* 0x0000000a00117202 */ /* 0x002fe20000000f00 */
[----:B------:R-:W-:-:S05]  /*1130*/  @P2 IMAD.IADD R8, R8, 0x1, -R23 ;  /* 0x0000000108082824 */ /* 0x000fca00078e0a17 */
[----:B------:R-:W-:-:S13]  /*1140*/  ISETP.GE.U32.AND P2, PT, R8, R23, PT ;  /* 0x000000170800720c */ /* 0x000fda0003f46070 */
[----:B------:R-:W-:Y:S01]  /*1150*/  @P2 IMAD.IADD R8, R8, 0x1, -R23 ;  /* 0x0000000108082824 */ /* 0x000fe200078e0a17 */
[----:B------:R-:W-:-:S04]  /*1160*/  @!P3 LOP3.LUT R8, RZ, R23, RZ, 0x33, !PT ;  /* 0x00000017ff08b212 */ /* 0x000fc800078e33ff */
[----:B------:R-:W-:Y:S02]  /*1170*/  PRMT R16, R8, 0x654, R16 ;  /* 0x0000065408107816 */ /* 0x000fe40000000010 */
[----:B------:R-:W-:-:S07]  /*1180*/  MOV R17, R17 ;  /* 0x0000001100117202 */ /* 0x000fce0000000f00 */
.L_x_157:
[----:B------:R-:W-:Y:S05]  /*1190*/  BSYNC.RECONVERGENT B1 ;  /* 0x0000000000017941 */ /* 0x000fea0003800200 */
.L_x_156:
        /* <DEDUP_REMOVED lines=13> */
.L_x_264:
[----:B------:R-:W-:Y:S04]  /*1270*/  BSSY.RECONVERGENT B1, `(.L_x_159) ;  /* 0x000001d000017945 */ /* 0x000fe80003800200 */
[----:B------:R-:W-:Y:S05]  /*1280*/  @P1 BRA `(.L_x_160) ;  /* 0x00000000006c1947 */ /* 0x000fea0003800000 */
[----:B------:R-:W2:Y:S01]  /*1290*/  S2UR UR4, SR_CgaCtaId ;  /* 0x00000000000479c3 */ /* 0x000ea20000008800 */
[----:B01----:R-:W-:Y:S01]  /*12a0*/  MOV R7, 0x400 ;  /* 0x0000040000077802 */ /* 0x003fe20000000f00 */
[----:B--2---:R-:W-:-:S05]  /*12b0*/  IMAD.U32 R0, RZ, RZ, UR4 ;  /* 0x00000004ff007e24 */ /* 0x004fca000f8e00ff */
        /* <DEDUP_REMOVED lines=8> */
.L_x_162:
[----:B------:R-:W0:Y:S02]  /*1340*/  LDS R8, [R10] ;  /* 0x000000000a087984 */ /* 0x000e240000000800 */
[----:B0-----:R-:W-:-:S05]  /*1350*/  FADD R9, R7, R8 ;  /* 0x0000000807097221 */ /* 0x001fca0000000000 */
[----:B------:R-:W0:Y:S02]  /*1360*/  ATOMS.CAST.SPIN P2, [R10], R8, R9 ;  /* 0x000000080a00758d */ /* 0x000e240001840009 */
[----:B0-----:R-:W-:Y:S05]  /*1370*/  @!P2 BRA `(.L_x_162) ;  /* 0xfffffffc00f0a947 */ /* 0x001fea000383ffff */
[----:B------:R-:W-:Y:S05]  /*1380*/  BRA `(.L_x_160) ;  /* 0x00000000002c7947 */ /* 0x000fea0003800000 */
.L_x_161:
[----:B------:R-:W0:Y:S02]  /*1390*/  QSPC.E.D P2, RZ, [R16] ;  /* 0x0000000010ff73aa */ /* 0x000e240000040700 */
[----:B0-----:R-:W-:Y:S05]  /*13a0*/  @!P2 BRA `(.L_x_163) ;  /* 0x000000000018a947 */ /* 0x001fea0003800000 */
.L_x_164:
[----:B------:R-:W2:Y:S02]  /*13b0*/  LD.E R8, [R16] ;  /* 0x0000000010087980 */ /* 0x000ea40000100900 */
[----:B--2---:R-:W-:-:S06]  /*13c0*/  FADD R9, R7, R8 ;  /* 0x0000000807097221 */ /* 0x004fcc0000000000 */
[----:B------:R-:W2:Y:S02]  /*13d0*/  ATOM.E.CAST.SPIN PT, R9, [R16], R8, R9 ;  /* 0x000000081009738b */ /* 0x000ea400019e0109 */
[----:B--2---:R-:W-:-:S13]  /*13e0*/  ISETP.EQ.U32.AND P2, PT, R9, 0x1, PT ;  /* 0x000000010900780c */ /* 0x004fda0003f42070 */
[----:B------:R-:W-:Y:S05]  /*13f0*/  @!P2 BRA `(.L_x_164) ;  /* 0xfffffffc00eca947 */ /* 0x000fea000383ffff */
[----:B------:R-:W-:Y:S05]  /*1400*/  BRA `(.L_x_160) ;  /* 0x00000000000c7947 */ /* 0x000fea0003800000 */
.L_x_163:
[----:B------:R-:W2:Y:S02]  /*1410*/  LD.E R8, desc[UR36][R16.64] ;  /* 0x0000002410087980 */ /* 0x000ea4000c101900 */
[----:B--2---:R-:W-:-:S05]  /*1420*/  FADD R7, R7, R8 ;  /* 0x0000000807077221 */ /* 0x004fca0000000000 */
[----:B------:R2:W-:Y:S02]  /*1430*/  ST.E desc[UR36][R16.64], R7 ;  /* 0x0000000710007985 */ /* 0x0005e4000c101924 */
.L_x_160:
[----:B------:R-:W-:Y:S05]  /*1440*/  BSYNC.RECONVERGENT B1 ;  /* 0x0000000000017941 */ /* 0x000fea0003800200 */
.L_x_159:
        /* <DEDUP_REMOVED lines=13> */
.L_x_268:
[----:B------:R-:W-:Y:S04]  /*1520*/  BSSY.RECONVERGENT B1, `(.L_x_166) ;  /* 0x000001e000017945 */ /* 0x000fe80003800200 */
[----:B------:R-:W-:Y:S05]  /*1530*/  @P1 BRA `(.L_x_167) ;  /* 0x0000000000701947 */ /* 0x000fea0003800000 */
[----:B------:R-:W3:Y:S01]  /*1540*/  I2F.U32.RP R10, R23 ;  /* 0x00000017000a7306 */ /* 0x000ee20000209000 */
[----:B012---:R-:W-:Y:S01]  /*1550*/  IMAD.MOV R7, RZ, RZ, -R23 ;  /* 0x000000ffff077224 */ /* 0x007fe200078e0a17 */
[----:B------:R-:W0:Y:S01]  /*1560*/  S2UR UR4, SR_CgaCtaId ;  /* 0x00000000000479c3 */ /* 0x000e220000008800 */
[----:B------:R-:W-:Y:S01]  /*1570*/  IMAD.MOV.U32 R8, RZ, RZ, RZ ;  /* 0x000000ffff087224 */ /* 0x000fe200078e00ff */
[----:B------:R-:W-:Y:S01]  /*1580*/  ISETP.NE.U32.AND P3, PT, R23, RZ, PT ;  /* 0x000000ff1700720c */ /* 0x000fe20003f65070 */
[----:B------:R-:W-:-:S03]  /*1590*/  VIADD R0, R6, 0x2 ;  /* 0x0000000206007836 */ /* 0x000fc60000000000 */
[----:B---3--:R-:W1:Y:S02]  /*15a0*/  MUFU.RCP R10, R10 ;  /* 0x0000000a000a7308 */ /* 0x008e640000001000 */
[----:B-1----:R-:W-:Y:S02]  /*15b0*/  VIADD R9, R10, 0xffffffe ;  /* 0x0ffffffe0a097836 */ /* 0x002fe40000000000 */
[----:B------:R-:W1:Y:S04]  /*15c0*/  S2R R10, SR_SWINHI ;  /* 0x00000000000a7919 */ /* 0x000e680000002f00 */
[----:B------:R-:W2:Y:S02]  /*15d0*/  F2I.FTZ.U32.TRUNC.NTZ R9, R9 ;  /* 0x0000000900097305 */ /* 0x000ea4000021f000 */
[----:B--2---:R-:W-:-:S04]  /*15e0*/  IMAD R7, R7, R9, RZ ;  /* 0x0000000907077224 */ /* 0x004fc800078e02ff */
[----:B------:R-:W-:-:S06]  /*15f0*/  IMAD.HI.U32 R7, R9, R7, R8 ;  /* 0x0000000709077227 */ /* 0x000fcc00078e0008 */
[----:B------:R-:W-:-:S04]  /*1600*/  IMAD.HI.U32 R7, R7, R0, RZ ;  /* 0x0000000007077227 */ /* 0x000fc800078e00ff */
[----:B------:R-:W-:-:S04]  /*1610*/  IMAD.MOV R7, RZ, RZ, -R7 ;  /* 0x000000ffff077224 */ /* 0x000fc800078e0a07 */
[----:B------:R-:W-:Y:S01]  /*1620*/  IMAD R8, R23, R7, R0 ;  /* 0x0000000717087224 */ /* 0x000fe200078e0200 */
[----:B------:R-:W-:-:S04]  /*1630*/  MOV R0, 0x400 ;  /* 0x0000040000007802 */ /* 0x000fc80000000f00 */
[----:B------:R-:W-:Y:S02]  /*1640*/  ISETP.GE.U32.AND P2, PT, R8, R23, PT ;  /* 0x000000170800720c */ /* 0x000fe40003f46070 */
[----:B------:R-:W-:Y:S01]  /*1650*/  IADD3 R7, PT, PT, R0, 0x4, RZ ;  /* 0x0000000400077810 */ /* 0x000fe20007ffe0ff */
        /* <DEDUP_REMOVED lines=10> */
.L_x_167:
[----:B------:R-:W-:Y:S05]  /*1700*/  BSYNC.RECONVERGENT B1 ;  /* 0x0000000000017941 */ /* 0x000fea0003800200 */
.L_x_166:
        /* <DEDUP_REMOVED lines=13> */
.L_x_272:
[----:B------:R-:W-:Y:S04]  /*17e0*/  BSSY.RECONVERGENT B1, `(.L_x_169) ;  /* 0x000001d000017945 */ /* 0x000fe80003800200 */
[----:B------:R-:W-:Y:S05]  /*17f0*/  @P1 BRA `(.L_x_170) ;  /* 0x00000000006c1947 */ /* 0x000fea0003800000 */
[----:B------:R-:W3:Y:S01]  /*1800*/  S2UR UR4, SR_CgaCtaId ;  /* 0x00000000000479c3 */ /* 0x000ee20000008800 */
[----:B012---:R-:W-:Y:S01]  /*1810*/  MOV R7, 0x400 ;  /* 0x0000040000077802 */ /* 0x007fe20000000f00 */
[----:B---3--:R-:W-:-:S05]  /*1820*/  IMAD.U32 R0, RZ, RZ, UR4 ;  /* 0x00000004ff007e24 */ /* 0x008fca000f8e00ff */
        /* <DEDUP_REMOVED lines=8> */
.L_x_172:
[----:B------:R-:W0:Y:S02]  /*18b0*/  LDS R8, [R10] ;  /* 0x000000000a087984 */ /* 0x000e240000000800 */
[----:B0-----:R-:W-:-:S05]  /*18c0*/  FADD R9, R7, R8 ;  /* 0x0000000807097221 */ /* 0x001fca0000000000 */
[----:B------:R-:W0:Y:S02]  /*18d0*/  ATOMS.CAST.SPIN P2, [R10], R8, R9 ;  /* 0x000000080a00758d */ /* 0x000e240001840009 */
[----:B0-----:R-:W-:Y:S05]  /*18e0*/  @!P2 BRA `(.L_x_172) ;  /* 0xfffffffc00f0a947 */ /* 0x001fea000383ffff */
[----:B------:R-:W-:Y:S05]  /*18f0*/  BRA `(.L_x_170) ;  /* 0x00000000002c7947 */ /* 0x000fea0003800000 */
.L_x_171:
[----:B------:R-:W0:Y:S02]  /*1900*/  QSPC.E.D P2, RZ, [R16] ;  /* 0x0000000010ff73aa */ /* 0x000e240000040700 */
[----:B0-----:R-:W-:Y:S05]  /*1910*/  @!P2 BRA `(.L_x_173) ;  /* 0x000000000018a947 */ /* 0x001fea0003800000 */
.L_x_174:
[----:B------:R-:W2:Y:S02]  /*1920*/  LD.E R8, [R16] ;  /* 0x0000000010087980 */ /* 0x000ea40000100900 */
[----:B--2---:R-:W-:-:S06]  /*1930*/  FADD R9, R7, R8 ;  /* 0x0000000807097221 */ /* 0x004fcc0000000000 */
[----:B------:R-:W2:Y:S02]  /*1940*/  ATOM.E.CAST.SPIN PT, R9, [R16], R8, R9 ;  /* 0x000000081009738b */ /* 0x000ea400019e0109 */
[----:B--2---:R-:W-:-:S13]  /*1950*/  ISETP.EQ.U32.AND P2, PT, R9, 0x1, PT ;  /* 0x000000010900780c */ /* 0x004fda0003f42070 */
[----:B------:R-:W-:Y:S05]  /*1960*/  @!P2 BRA `(.L_x_174) ;  /* 0xfffffffc00eca947 */ /* 0x000fea000383ffff */
[----:B------:R-:W-:Y:S05]  /*1970*/  BRA `(.L_x_170) ;  /* 0x00000000000c7947 */ /* 0x000fea0003800000 */
.L_x_173:
[----:B------:R-:W2:Y:S02]  /*1980*/  LD.E R8, desc[UR36][R16.64] ;  /* 0x0000002410087980 */ /* 0x000ea4000c101900 */
[----:B--2---:R-:W-:-:S05]  /*1990*/  FADD R7, R7, R8 ;  /* 0x0000000807077221 */ /* 0x004fca0000000000 */
[----:B------:R3:W-:Y:S02]  /*19a0*/  ST.E desc[UR36][R16.64], R7 ;  /* 0x0000000710007985 */ /* 0x0007e4000c101924 */
.L_x_170:
[----:B------:R-:W-:Y:S05]  /*19b0*/  BSYNC.RECONVERGENT B1 ;  /* 0x0000000000017941 */ /* 0x000fea0003800200 */
.L_x_169:
        /* <DEDUP_REMOVED lines=13> */
.L_x_276:
[----:B------:R-:W-:Y:S02]  /*1a90*/  VIADD R6, R6, 0x4 ;  /* 0x0000000406067836 */ /* 0x000fe40000000000 */
[----:B------:R-:W-:Y:S01]  /*1aa0*/  VIADD R5, R5, 0x4 ;  /* 0x0000000405057836 */ /* 0x000fe20000000000 */
[----:B------:R-:W-:Y:S06]  /*1ab0*/  @P0 BRA `(.L_x_176) ;  /* 0xffffffe800780947 */ /* 0x000fec000383ffff */
[----:B------:R-:W-:Y:S05]  /*1ac0*/  BSYNC B0 ;  /* 0x0000000000007941 */ /* 0x000fea0003800000 */
.L_x_135:
[----:B------:R-:W-:-:S07]  /*1ad0*/  VIADD R5, R5, 0xffffffff ;  /* 0xffffffff05057836 */ /* 0x000fce0000000000 */
.L_x_134:
[----:B------:R-:W-:Y:S01]  /*1ae0*/  ISETP.NE.AND P0, PT, R3, RZ, PT ;  /* 0x000000ff0300720c */ /* 0x000fe20003f05270 */
[----:B------:R-:W-:-:S12]  /*1af0*/  BSSY B0, `(.L_x_133) ;  /* 0x0000061000007945 */ /* 0x000fd80003800000 */
[----:B------:R-:W-:Y:S05]  /*1b00*/  @!P0 BRA `(.L_x_177) ;  /* 0x00000004007c8947 */ /* 0x000fea0003800000 */
[----:B------:R-:W-:Y:S01]  /*1b10*/  ISETP.NE.AND P1, PT, R19, RZ, PT ;  /* 0x000000ff1300720c */ /* 0x000fe20003f25270 */
[----:B------:R-:W-:Y:S02]  /*1b20*/  IMAD.IADD R4, R0, 0x1, R5 ;  /* 0x0000000100047824 */ /* 0x000fe400078e0205 */
[----:B------:R-:W-:-:S10]  /*1b30*/  IMAD.MOV R3, RZ, RZ, -R3 ;  /* 0x000000ffff037224 */ /* 0x000fd400078e0a03 */
.L_x_188:
[----:B------:R-:W-:Y:S01]  /*1b40*/  VIADD R3, R3, 0x1 ;  /* 0x0000000103037836 */ /* 0x000fe20000000000 */
[----:B------:R-:W-:Y:S05]  /*1b50*/  YIELD ;  /* 0x0000000000007946 */ /* 0x000fea0003800000 */
[----:B------:R-:W-:Y:S01]  /*1b60*/  BSSY.RECONVERGENT B1, `(.L_x_178) ;  /* 0x000001e000017945 */ /* 0x000fe20003800200 */
[----:B------:R-:W-:-:S03]  /*1b70*/  ISETP.NE.AND P0, PT, R3, RZ, PT ;  /* 0x000000ff0300720c */ /* 0x000fc60003f05270 */
[----:B----4-:R-:W-:Y:S10]  /*1b80*/  @P1 BRA `(.L_x_179) ;  /* 0x00000000006c1947 */ /* 0x010ff40003800000 */
[----:B------:R-:W4:Y:S01]  /*1b90*/  I2F.U32.RP R5, R23 ;  /* 0x0000001700057306 */ /* 0x000f220000209000 */
[----:B------:R-:W-:Y:S02]  /*1ba0*/  HFMA2 R6, -RZ, RZ, 0, 0 ;  /* 0x00000000ff067431 */ /* 0x000fe400000001ff */
[----:B------:R-:W-:Y:S01]  /*1bb0*/  IMAD.MOV R9, RZ, RZ, -R23 ;  /* 0x000000ffff097224 */ /* 0x000fe200078e0a17 */
[----:B------:R-:W5:Y:S01]  /*1bc0*/  S2UR UR4, SR_CgaCtaId ;  /* 0x00000000000479c3 */ /* 0x000f620000008800 */
[----:B------:R-:W5:Y:S01]  /*1bd0*/  S2R R8, SR_SWINHI ;  /* 0x0000000000087919 */ /* 0x000f620000002f00 */
[----:B------:R-:W-:Y:S02]  /*1be0*/  ISETP.NE.U32.AND P2, PT, R23, RZ, PT ;  /* 0x000000ff1700720c */ /* 0x000fe40003f45070 */
[----:B----4-:R-:W0:Y:S02]  /*1bf0*/  MUFU.RCP R5, R5 ;  /* 0x0000000500057308 */ /* 0x010e240000001000 */
[----:B0123--:R-:W-:-:S06]  /*1c00*/  VIADD R7, R5, 0xffffffe ;  /* 0x0ffffffe05077836 */ /* 0x00ffcc0000000000 */
        /* <DEDUP_REMOVED lines=9> */
[----:B-----5:R-:W-:-:S05]  /*1ca0*/  IMAD.U32 R0, RZ, RZ, UR4 ;  /* 0x00000004ff007e24 */ /* 0x020fca000f8e00ff */
[----:B------:R-:W-:-:S04]  /*1cb0*/  LEA R5, R0, R5, 0x18 ;  /* 0x0000000500057211 */ /* 0x000fc800078ec0ff */
[----:B------:R-:W-:Y:S02]  /*1cc0*/  MOV R16, R5 ;  /* 0x0000000500107202 */ /* 0x000fe40000000f00 */
[----:B------:R-:W-:Y:S01]  /*1cd0*/  MOV R17, R8 ;  /* 0x0000000800117202 */ /* 0x000fe20000000f00 */
[----:B------:R-:W-:-:S05]  /*1ce0*/  @P1 IMAD.IADD R6, R6, 0x1, -R23 ;  /* 0x0000000106061824 */ /* 0x000fca00078e0a17 */
[----:B------:R-:W-:-:S13]  /*1cf0*/  ISETP.GE.U32.AND P1, PT, R6, R23, PT ;  /* 0x000000170600720c */ /* 0x000fda0003f26070 */
[----:B------:R-:W-:Y:S01]  /*1d00*/  @P1 IMAD.IADD R6, R6, 0x1, -R23 ;  /* 0x0000000106061824 */ /* 0x000fe200078e0a17 */
[----:B------:R-:W-:-:S04]  /*1d10*/  @!P2 LOP3.LUT R6, RZ, R23, RZ, 0x33, !PT ;  /* 0x00000017ff06a212 */ /* 0x000fc800078e33ff */
[----:B------:R-:W-:Y:S02]  /*1d20*/  PRMT R16, R6, 0x654, R16 ;  /* 0x0000065406107816 */ /* 0x000fe40000000010 */
[----:B------:R-:W-:-:S07]  /*1d30*/  MOV R17, R17 ;  /* 0x0000001100117202 */ /* 0x000fce0000000f00 */
.L_x_179:
[----:B------:R-:W-:Y:S05]  /*1d40*/  BSYNC.RECONVERGENT B1 ;  /* 0x0000000000017941 */ /* 0x000fea0003800200 */
.L_x_178:
        /* <DEDUP_REMOVED lines=14> */
.L_x_280:
[----:B------:R-:W-:Y:S04]  /*1e30*/  BSSY.RECONVERGENT B1, `(.L_x_181) ;  /* 0x000001d000017945 */ /* 0x000fe80003800200 */
[----:B------:R-:W-:Y:S05]  /*1e40*/  @P1 BRA `(.L_x_182) ;  /* 0x00000000006c1947 */ /* 0x000fea0003800000 */
[----:B------:R-:W4:Y:S01]  /*1e50*/  S2UR UR4, SR_CgaCtaId ;  /* 0x00000000000479c3 */ /* 0x000f220000008800 */
[----:B------:R-:W-:Y:S01]  /*1e60*/  MOV R5, 0x400 ;  /* 0x0000040000057802 */ /* 0x000fe20000000f00 */
[----:B----4-:R-:W-:-:S05]  /*1e70*/  IMAD.U32 R0, RZ, RZ, UR4 ;  /* 0x00000004ff007e24 */ /* 0x010fca000f8e00ff */
[----:B------:R-:W-:-:S06]  /*1e80*/  LEA R5, R0, R5, 0x18 ;  /* 0x0000000500057211 */ /* 0x000fcc00078ec0ff */
[----:B------:R-:W4:Y:S04]  /*1e90*/  LDS R5, [R5] ;  /* 0x0000000005057984 */ /* 0x000f280000000800 */
[----:B----4-:R4:W-:Y:S02]  /*1ea0*/  ATOM.E.ADD.F32.FTZ.RN.STRONG.GPU P2, RZ, desc[UR36][R16.64], R5 ;  /* 0x8000000510ff79a2 */ /* 0x0109e4000c14f324 */
[----:B----4-:R-:W-:Y:S05]  /*1eb0*/  @P2 BRA `(.L_x_182) ;  /* 0x0000000000502947 */ /* 0x010fea0003800000 */
[----:B------:R-:W4:Y:S02]  /*1ec0*/  QSPC.E.S P2, RZ, [R16] ;  /* 0x0000000010ff73aa */ /* 0x000f240000040500 */
[----:B----4-:R-:W-:Y:S05]  /*1ed0*/  @!P2 BRA `(.L_x_183) ;  /* 0x00000000001ca947 */ /* 0x010fea0003800000 */
[----:B------:R-:W-:-:S05]  /*1ee0*/  IMAD.MOV.U32 R6, RZ, RZ, R16 ;  /* 0x000000ffff067224 */ /* 0x000fca00078e0010 */
[----:B------:R-:W-:-:S07]  /*1ef0*/  MOV R8, R6 ;  /* 0x0000000600087202 */ /* 0x000fce0000000f00 */
.L_x_184:
[----:B------:R-:W0:Y:S02]  /*1f00*/  LDS R6, [R8] ;  /* 0x0000000008067984 */ /* 0x000e240000000800 */
[----:B0123--:R-:W-:-:S05]  /*1f10*/  FADD R7, R5, R6 ;  /* 0x0000000605077221 */ /* 0x00ffca0000000000 */
[----:B------:R-:W0:Y:S02]  /*1f20*/  ATOMS.CAST.SPIN P2, [R8], R6, R7 ;  /* 0x000000060800758d */ /* 0x000e240001840007 */
[----:B0-----:R-:W-:Y:S05]  /*1f30*/  @!P2 BRA `(.L_x_184) ;  /* 0xfffffffc00f0a947 */ /* 0x001fea000383ffff */
[----:B------:R-:W-:Y:S05]  /*1f40*/  BRA `(.L_x_182) ;  /* 0x00000000002c7947 */ /* 0x000fea0003800000 */
.L_x_183:
[----:B------:R-:W4:Y:S02]  /*1f50*/  QSPC.E.D P2, RZ, [R16] ;  /* 0x0000000010ff73aa */ /* 0x000f240000040700 */
[----:B----4-:R-:W-:Y:S05]  /*1f60*/  @!P2 BRA `(.L_x_185) ;  /* 0x000000000018a947 */ /* 0x010fea0003800000 */
.L_x_186:
[----:B------:R-:W0:Y:S02]  /*1f70*/  LD.E R6, [R16] ;  /* 0x0000000010067980 */ /* 0x000e240000100900 */
[----:B0123--:R-:W-:-:S06]  /*1f80*/  FADD R7, R5, R6 ;  /* 0x0000000605077221 */ /* 0x00ffcc0000000000 */
[----:B------:R-:W2:Y:S02]  /*1f90*/  ATOM.E.CAST.SPIN PT, R7, [R16], R6, R7 ;  /* 0x000000061007738b */ /* 0x000ea400019e0107 */
[----:B--2---:R-:W-:-:S13]  /*1fa0*/  ISETP.EQ.U32.AND P2, PT, R7, 0x1, PT ;  /* 0x000000010700780c */ /* 0x004fda0003f42070 */
[----:B------:R-:W-:Y:S05]  /*1fb0*/  @!P2 BRA `(.L_x_186) ;  /* 0xfffffffc00eca947 */ /* 0x000fea000383ffff */
[----:B------:R-:W-:Y:S05]  /*1fc0*/  BRA `(.L_x_182) ;  /* 0x00000000000c7947 */ /* 0x000fea0003800000 */
.L_x_185:
[----:B------:R-:W4:Y:S02]  /*1fd0*/  LD.E R6, desc[UR36][R16.64] ;  /* 0x0000002410067980 */ /* 0x000f24000c101900 */
[----:B----4-:R-:W-:-:S05]  /*1fe0*/  FADD R5, R5, R6 ;  /* 0x0000000605057221 */ /* 0x010fca0000000000 */
[----:B------:R4:W-:Y:S02]  /*1ff0*/  ST.E desc[UR36][R16.64], R5 ;  /* 0x0000000510007985 */ /* 0x0009e4000c101924 */
.L_x_182:
[----:B------:R-:W-:Y:S05]  /*2000*/  BSYNC.RECONVERGENT B1 ;  /* 0x0000000000017941 */ /* 0x000fea0003800200 */
.L_x_181:
        /* <DEDUP_REMOVED lines=13> */
.L_x_284:
[----:B------:R-:W-:Y:S01]  /*20e0*/  VIADD R4, R4, 0x1 ;  /* 0x0000000104047836 */ /* 0x000fe20000000000 */
[----:B------:R-:W-:Y:S06]  /*20f0*/  @P0 BRA `(.L_x_188) ;  /* 0xfffffff800900947 */ /* 0x000fec000383ffff */
.L_x_177:
[----:B------:R-:W-:Y:S05]  /*2100*/  BSYNC B0 ;  /* 0x0000000000007941 */ /* 0x000fea0003800000 */
.L_x_133:
[----:B------:R-:W-:Y:S01]  /*2110*/  ISETP.NE.AND P0, PT, R19, RZ, PT ;  /* 0x000000ff1300720c */ /* 0x000fe20003f05270 */
[----:B------:R-:W-:-:S12]  /*2120*/  BSSY.RECONVERGENT B6, `(.L_x_189) ;  /* 0x0000017000067945 */ /* 0x000fd80003800200 */
[----:B------:R-:W-:Y:S05]  /*2130*/  @P0 BRA `(.L_x_190) ;  /* 0x0000000000540947 */ /* 0x000fea0003800000 */
[----:B------:R-:W5:Y:S01]  /*2140*/  S2R R10, SR_CgaCtaId ;  /* 0x00000000000a7919 */ /* 0x000f620000008800 */
[----:B0-----:R-:W-:Y:S01]  /*2150*/  MOV R3, 0x400 ;  /* 0x0000040000037802 */ /* 0x001fe20000000f00 */
[----:B------:R-:W0:Y:S01]  /*2160*/  LDCU.64 UR4, c[0x4][0x10] ;  /* 0x01000200ff0477ac */ /* 0x000e220008000a00 */
[----:B------:R-:W-:Y:S02]  /*2170*/  IMAD.MOV.U32 R6, RZ, RZ, R18 ;  /* 0x000000ffff067224 */ /* 0x000fe400078e0012 */
[----:B-123--:R-:W-:Y:S02]  /*2180*/  IMAD.MOV.U32 R7, RZ, RZ, R2 ;  /* 0x000000ffff077224 */ /* 0x00efe400078e0002 */
[----:B0-----:R-:W-:Y:S02]  /*2190*/  IMAD.U32 R4, RZ, RZ, UR4 ;  /* 0x00000004ff047e24 */ /* 0x001fe4000f8e00ff */
[----:B----4-:R-:W-:Y:S01]  /*21a0*/  IMAD.U32 R5, RZ, RZ, UR5 ;  /* 0x00000005ff057e24 */ /* 0x010fe2000f8e00ff */
[----:B-----5:R-:W-:Y:S01]  /*21b0*/  LEA R0, R10, R3, 0x18 ;  /* 0x000000030a007211 */ /* 0x020fe200078ec0ff */
[----:B------:R-:W-:Y:S01]  /*21c0*/  STL [R1], R10 ;  /* 0x0000000a01007387 */ /* 0x000fe20000100800 */
[----:B------:R-:W-:-:S04]  /*21d0*/  MOV R3, 0x0 ;  /* 0x0000000000037802 */ /* 0x000fc80000000f00 */
[----:B------:R-:W0:Y:S01]  /*21e0*/  LDS R0, [R0+0x4] ;  /* 0x0000040000007984 */ /* 0x000e220000000800 */
[----:B------:R1:W2:Y:S01]  /*21f0*/  LDC.64 R12, c[0x4][R3] ;  /* 0x01000000030c7b82 */ /* 0x0002a20000000a00 */
[----:B0-----:R-:W0:Y:S02]  /*2200*/  F2F.F64.F32 R8, R0 ;  /* 0x0000000000087310 */ /* 0x001e240000201800 */
[----:B0-2---:R1:W-:Y:S02]  /*2210*/  STL.64 [R1+0x8], R8 ;  /* 0x0000080801007387 */ /* 0x0053e40000100a00 */
[----:B------:R-:W-:-:S07]  /*2220*/  LEPC R20, `(.L_x_191) ;  /* 0x000000001014794e */ /* 0x000fce0000000000 */
[----:B-1----:R-:W-:Y:S05]  /*2230*/  CALL.ABS.NOINC R12 ;  /* 0x000000000c007343 */ /* 0x002fea0003c00000 */
.L_x_191:
[----:B------:R-:W0:Y:S01]  /*2240*/  S2UR UR4, SR_CgaCtaId ;  /* 0x00000000000479c3 */ /* 0x000e220000008800 */
[----:B------:R-:W-:Y:S02]  /*2250*/  MOV R3, 0x400 ;  /* 0x0000040000037802 */ /* 0x000fe40000000f00 */
[----:B0-----:R-:W-:-:S04]  /*2260*/  MOV R0, UR4 ;  /* 0x0000000400007c02 */ /* 0x001fc80008000f00 */
[----:B------:R-:W-:-:S05]  /*2270*/  LEA R3, R0, R3, 0x18 ;  /* 0x0000000300037211 */ /* 0x000fca00078ec0ff */
[----:B------:R0:W-:Y:S02]  /*2280*/  STS [R3+0x8], RZ ;  /* 0x000008ff03007388 */ /* 0x0001e40000000800 */
.L_x_190:
[----:B------:R-:W-:Y:S05]  /*2290*/  BSYNC.RECONVERGENT B6 ;  /* 0x0000000000067941 */ /* 0x000fea0003800200 */
.L_x_189:
        /* <DEDUP_REMOVED lines=14> */
.L_x_288:
[----:B------:R-:W-:Y:S05]  /*2380*/  @!P0 BRA `(.L_x_193) ;  /* 0x0000001400c08947 */ /* 0x000fea0003800000 */
[C---:B0-----:R-:W-:Y:S02]  /*2390*/  VIADD R3, R22.reuse, 0xfffffffd ;  /* 0xfffffffd16037836 */ /* 0x041fe40000000000 */
[----:B------:R-:W-:Y:S02]  /*23a0*/  VIADD R22, R22, 0xfffffffe ;  /* 0xfffffffe16167836 */ /* 0x000fe40000000000 */
[----:B----4-:R-:W-:Y:S01]  /*23b0*/  IMAD.MOV.U32 R5, RZ, RZ, 0x1 ;  /* 0x00000001ff057424 */ /* 0x010fe200078e00ff */
        /* <DEDUP_REMOVED lines=9> */
.L_x_220:
[----:B------:R-:W-:Y:S01]  /*2450*/  VIADD R5, R5, 0x4 ;  /* 0x0000000405057836 */ /* 0x000fe20000000000 */
[----:B------:R-:W-:Y:S04]  /*2460*/  BSSY.RECONVERGENT B1, `(.L_x_196) ;  /* 0x000001f000017945 */ /* 0x000fe80003800200 */
[----:B------:R-:W-:Y:S01]  /*2470*/  ISETP.NE.AND P0, PT, R5, RZ, PT ;  /* 0x000000ff0500720c */ /* 0x000fe20003f05270 */
[----:B0---4-:R-:W-:-:S12]  /*2480*/  @P1 BRA `(.L_x_197) ;  /* 0x0000000000701947 */ /* 0x011fd80003800000 */
[----:B------:R-:W0:Y:S01]  /*2490*/  I2F.U32.RP R10, R23 ;  /* 0x00000017000a7306 */ /* 0x000e220000209000 */
[----:B-123--:R-:W-:Y:S01]  /*24a0*/  IMAD.MOV R7, RZ, RZ, -R23 ;  /* 0x000000ffff077224 */ /* 0x00efe200078e0a17 */
        /* <DEDUP_REMOVED lines=9> */
[----:B------:R-:W-:-:S06]  /*2540*/  IMAD.HI.U32 R7, R9, R7, R8 ;  /* 0x0000000709077227 */ /* 0x000fcc00078e0008 */
[----:B------:R-:W-:-:S04]  /*2550*/  IMAD.HI.U32 R7, R7, R0, RZ ;  /* 0x0000000007077227 */ /* 0x000fc800078e00ff */
[----:B------:R-:W-:-:S04]  /*2560*/  IMAD.MOV R7, RZ, RZ, -R7 ;  /* 0x000000ffff077224 */ /* 0x000fc800078e0a07 */
[----:B------:R-:W-:Y:S01]  /*2570*/  IMAD R8, R23, R7, R0 ;  /* 0x0000000717087224 */ /* 0x000fe200078e0200 */
[----:B------:R-:W-:Y:S01]  /*2580*/  MOV R7, 0x400 ;  /* 0x0000040000077802 */ /* 0x000fe20000000f00 */
[----:B-1----:R-:W-:-:S03]  /*2590*/  IMAD.U32 R0, RZ, RZ, UR4 ;  /* 0x00000004ff007e24 */ /* 0x002fc6000f8e00ff */
[----:B------:R-:W-:Y:S01]  /*25a0*/  ISETP.GE.U32.AND P1, PT, R8, R23, PT ;  /* 0x000000170800720c */ /* 0x000fe20003f26070 */
[----:B------:R-:W-:-:S05]  /*25b0*/  VIADD R7, R7, 0x8 ;  /* 0x0000000807077836 */ /* 0x000fca0000000000 */
[----:B------:R-:W-:-:S04]  /*25c0*/  LEA R7, R0, R7, 0x18 ;  /* 0x0000000700077211 */ /* 0x000fc800078ec0ff */
[----:B------:R-:W-:Y:S02]  /*25d0*/  MOV R16, R7 ;  /* 0x0000000700107202 */ /* 0x000fe40000000f00 */
[----:B0-----:R-:W-:Y:S02]  /*25e0*/  MOV R17, R10 ;  /* 0x0000000a00117202 */ /* 0x001fe40000000f00 */
[----:B------:R-:W-:-:S04]  /*25f0*/  @P1 IADD3 R8, PT, PT, -R23, R8, RZ ;  /* 0x0000000817081210 */ /* 0x000fc80007ffe1ff */
[----:B------:R-:W-:-:S13]  /*2600*/  ISETP.GE.U32.AND P1, PT, R8, R23, PT ;  /* 0x000000170800720c */ /* 0x000fda0003f26070 */
[----:B------:R-:W-:Y:S01]  /*2610*/  @P1 IMAD.IADD R8, R8, 0x1, -R23 ;  /* 0x0000000108081824 */ /* 0x000fe200078e0a17 */
[----:B------:R-:W-:-:S04]  /*2620*/  @!P2 LOP3.LUT R8, RZ, R23, RZ, 0x33, !PT ;  /* 0x00000017ff08a212 */ /* 0x000fc800078e33ff */
[----:B------:R-:W-:Y:S02]  /*2630*/  PRMT R16, R8, 0x654, R16 ;  /* 0x0000065408107816 */ /* 0x000fe40000000010 */
[----:B------:R-:W-:-:S07]  /*2640*/  MOV R17, R17 ;  /* 0x0000001100117202 */ /* 0x000fce0000000f00 */
.L_x_197:
[----:B------:R-:W-:Y:S05]  /*2650*/  BSYNC.RECONVERGENT B1 ;  /* 0x0000000000017941 */ /* 0x000fea0003800200 */
.L_x_196:
        /* <DEDUP_REMOVED lines=14> */
.L_x_292:
[----:B------:R-:W-:Y:S04]  /*2740*/  BSSY.RECONVERGENT B1, `(.L_x_199) ;  /* 0x000000a000017945 */ /* 0x000fe80003800200 */
[----:B------:R-:W-:Y:S05]  /*2750*/  @P1 BRA `(.L_x_200) ;  /* 0x0000000000201947 */ /* 0x000fea0003800000 */
[----:B-123--:R-:W2:Y:S01]  /*2760*/  LD.E R7, desc[UR36][R16.64] ;  /* 0x0000002410077980 */ /* 0x00eea2000c101900 */
[----:B------:R-:W0:Y:S01]  /*2770*/  S2UR UR4, SR_CgaCtaId ;  /* 0x00000000000479c3 */ /* 0x000e220000008800 */
[----:B------:R-:W-:Y:S01]  /*2780*/  MOV R9, 0x400 ;  /* 0x0000040000097802 */ /* 0x000fe20000000f00 */
[----:B0-----:R-:W-:-:S05]  /*2790*/  IMAD.U32 R0, RZ, RZ, UR4 ;  /* 0x00000004ff007e24 */ /* 0x001fca000f8e00ff */
[----:B------:R-:W-:-:S06]  /*27a0*/  LEA R8, R0, R9, 0x18 ;  /* 0x0000000900087211 */ /* 0x000fcc00078ec0ff */
[----:B------:R-:W2:Y:S02]  /*27b0*/  LDS R8, [R8] ;  /* 0x0000000008087984 */ /* 0x000ea40000000800 */
[----:B--2---:R-:W-:-:S05]  /*27c0*/  FMNMX R7, R7, R8, !PT ;  /* 0x0000000807077209 */ /* 0x004fca0007800000 */
[----:B------:R0:W-:Y:S02]  /*27d0*/  ST.E desc[UR36][R16.64], R7 ;  /* 0x0000000710007985 */ /* 0x0001e4000c101924 */
.L_x_200:
[----:B------:R-:W-:Y:S05]  /*27e0*/  BSYNC.RECONVERGENT B1 ;  /* 0x0000000000017941 */ /* 0x000fea0003800200 */
.L_x_199:
        /* <DEDUP_REMOVED lines=13> */
.L_x_296:
[----:B------:R-:W-:Y:S04]  /*28c0*/  BSSY.RECONVERGENT B1, `(.L_x_202) ;  /* 0x000001d000017945 */ /* 0x000fe80003800200 */
[----:B------:R-:W-:Y:S05]  /*28d0*/  @P1 BRA `(.L_x_203) ;  /* 0x00000000006c1947 */ /* 0x000fea0003800000 */
[----:B0123--:R-:W0:Y:S01]  /*28e0*/  I2F.U32.RP R7, R23 ;  /* 0x0000001700077306 */ /* 0x00fe220000209000 */
[----:B------:R-:W-:Y:S01]  /*28f0*/  IMAD.MOV R11, RZ, RZ, -R23 ;  /* 0x000000ffff0b7224 */ /* 0x000fe200078e0a17 */
[----:B------:R-:W1:Y:S01]  /*2900*/  S2UR UR4, SR_CgaCtaId ;  /* 0x00000000000479c3 */ /* 0x000e620000008800 */
[----:B------:R-:W-:Y:S01]  /*2910*/  IMAD.MOV.U32 R8, RZ, RZ, RZ ;  /* 0x000000ffff087224 */ /* 0x000fe200078e00ff */
[----:B------:R-:W2:Y:S01]  /*2920*/  S2R R10, SR_SWINHI ;  /* 0x00000000000a7919 */ /* 0x000ea20000002f00 */
[----:B------:R-:W-:-:S03]  /*2930*/  ISETP.NE.U32.AND P3, PT, R23, RZ, PT ;  /* 0x000000ff1700720c */ /* 0x000fc60003f65070 */
[----:B0-----:R-:W0:Y:S02]  /*2940*/  MUFU.RCP R7, R7 ;  /* 0x0000000700077308 */ /* 0x001e240000001000 */
[----:B0-----:R-:W-:-:S06]  /*2950*/  VIADD R9, R7, 0xffffffe ;  /* 0x0ffffffe07097836 */ /* 0x001fcc0000000000 */
        /* <DEDUP_REMOVED lines=19> */
.L_x_203:
[----:B------:R-:W-:Y:S05]  /*2a90*/  BSYNC.RECONVERGENT B1 ;  /* 0x0000000000017941 */ /* 0x000fea0003800200 */
.L_x_202:
        /* <DEDUP_REMOVED lines=13> */
.L_x_300:
[----:B------:R-:W-:Y:S04]  /*2b70*/  BSSY.RECONVERGENT B1, `(.L_x_205) ;  /* 0x000000a000017945 */ /* 0x000fe80003800200 */
[----:B------:R-:W-:Y:S05]  /*2b80*/  @P1 BRA `(.L_x_206) ;  /* 0x0000000000201947 */ /* 0x000fea0003800000 */
[----:B0123--:R-:W2:Y:S01]  /*2b90*/  LD.E R7, desc[UR36][R16.64] ;  /* 0x0000002410077980 */ /* 0x00fea2000c101900 */
[----:B------:R-:W0:Y:S01]  /*2ba0*/  S2UR UR4, SR_CgaCtaId ;  /* 0x00000000000479c3 */ /* 0x000e220000008800 */
[----:B------:R-:W-:Y:S02]  /*2bb0*/  MOV R9, 0x400 ;  /* 0x0000040000097802 */ /* 0x000fe40000000f00 */
[----:B0-----:R-:W-:-:S04]  /*2bc0*/  MOV R0, UR4 ;  /* 0x0000000400007c02 */ /* 0x001fc80008000f00 */
[----:B------:R-:W-:-:S06]  /*2bd0*/  LEA R8, R0, R9, 0x18 ;  /* 0x0000000900087211 */ /* 0x000fcc00078ec0ff */
[----:B------:R-:W2:Y:S02]  /*2be0*/  LDS R8, [R8] ;  /* 0x0000000008087984 */ /* 0x000ea40000000800 */
[----:B--2---:R-:W-:-:S05]  /*2bf0*/  FMNMX R7, R7, R8, !PT ;  /* 0x0000000807077209 */ /* 0x004fca0007800000 */
[----:B------:R4:W-:Y:S02]  /*2c00*/  ST.E desc[UR36][R16.64], R7 ;  /* 0x0000000710007985 */ /* 0x0009e4000c101924 */
.L_x_206:
[----:B------:R-:W-:Y:S05]  /*2c10*/  BSYNC.RECONVERGENT B1 ;  /* 0x0000000000017941 */ /* 0x000fea0003800200 */
.L_x_205:
        /* <DEDUP_REMOVED lines=13> */
.L_x_304:
[----:B------:R-:W-:Y:S04]  /*2cf0*/  BSSY.RECONVERGENT B1, `(.L_x_208) ;  /* 0x000001e000017945 */ /* 0x000fe80003800200 */
[----:B------:R-:W-:Y:S05]  /*2d00*/  @P1 BRA `(.L_x_209) ;  /* 0x0000000000701947 */ /* 0x000fea0003800000 */
[----:B------:R-:W5:Y:S01]  /*2d10*/  I2F.U32.RP R10, R23 ;  /* 0x00000017000a7306 */ /* 0x000f620000209000 */
[----:B01234-:R-:W-:Y:S01]  /*2d20*/  IMAD.MOV R7, RZ, RZ, -R23 ;  /* 0x000000ffff077224 */ /* 0x01ffe200078e0a17 */
[----:B------:R-:W0:Y:S01]  /*2d30*/  S2UR UR4, SR_CgaCtaId ;  /* 0x00000000000479c3 */ /* 0x000e220000008800 */
[----:B------:R-:W-:Y:S01]  /*2d40*/  IMAD.MOV.U32 R8, RZ, RZ, RZ ;  /* 0x000000ffff087224 */ /* 0x000fe200078e00ff */
[----:B------:R-:W-:Y:S01]  /*2d50*/  ISETP.NE.U32.AND P3, PT, R23, RZ, PT ;  /* 0x000000ff1700720c */ /* 0x000fe20003f65070 */
[----:B------:R-:W-:-:S03]  /*2d60*/  VIADD R0, R6, 0x1 ;  /* 0x0000000106007836 */ /* 0x000fc60000000000 */
[----:B-----5:R-:W1:Y:S02]  /*2d70*/  MUFU.RCP R10, R10 ;  /* 0x0000000a000a7308 */ /* 0x020e640000001000 */
        /* <DEDUP_REMOVED lines=21> */
.L_x_209:
[----:B------:R-:W-:Y:S05]  /*2ed0*/  BSYNC.RECONVERGENT B1 ;  /* 0x0000000000017941 */ /* 0x000fea0003800200 */
.L_x_208:
        /* <DEDUP_REMOVED lines=13> */
.L_x_308:
[----:B------:R-:W-:Y:S04]  /*2fb0*/  BSSY.RECONVERGENT B1, `(.L_x_211) ;  /* 0x000000a000017945 */ /* 0x000fe80003800200 */
[----:B------:R-:W-:Y:S05]  /*2fc0*/  @P1 BRA `(.L_x_212) ;  /* 0x0000000000201947 */ /* 0x000fea0003800000 */
[----:B01234-:R-:W2:Y:S01]  /*2fd0*/  LD.E R7, desc[UR36][R16.64] ;  /* 0x0000002410077980 */ /* 0x01fea2000c101900 */
[----:B------:R-:W0:Y:S01]  /*2fe0*/  S2UR UR4, SR_CgaCtaId ;  /* 0x00000000000479c3 */ /* 0x000e220000008800 */
[----:B------:R-:W-:Y:S01]  /*2ff0*/  MOV R9, 0x400 ;  /* 0x0000040000097802 */ /* 0x000fe20000000f00 */
[----:B0-----:R-:W-:-:S05]  /*3000*/  IMAD.U32 R0, RZ, RZ, UR4 ;  /* 0x00000004ff007e24 */ /* 0x001fca000f8e00ff */
[----:B------:R-:W-:-:S06]  /*3010*/  LEA R8, R0, R9, 0x18 ;  /* 0x0000000900087211 */ /* 0x000fcc00078ec0ff */
[----:B------:R-:W2:Y:S02]  /*3020*/  LDS R8, [R8] ;  /* 0x0000000008087984 */ /* 0x000ea40000000800 */
[----:B--2---:R-:W-:-:S05]  /*3030*/  FMNMX R7, R7, R8, !PT ;  /* 0x0000000807077209 */ /* 0x004fca0007800000 */
[----:B------:R0:W-:Y:S02]  /*3040*/  ST.E desc[UR36][R16.64], R7 ;  /* 0x0000000710007985 */ /* 0x0001e4000c101924 */
.L_x_212:
[----:B------:R-:W-:Y:S05]  /*3050*/  BSYNC.RECONVERGENT B1 ;  /* 0x0000000000017941 */ /* 0x000fea0003800200 */
.L_x_211:
        /* <DEDUP_REMOVED lines=13> */
.L_x_312:
[----:B------:R-:W-:Y:S04]  /*3130*/  BSSY.RECONVERGENT B1, `(.L_x_214) ;  /* 0x000001e000017945 */ /* 0x000fe80003800200 */
[----:B------:R-:W-:Y:S05]  /*3140*/  @P1 BRA `(.L_x_215) ;  /* 0x0000000000701947 */ /* 0x000fea0003800000 */
[----:B------:R-:W5:Y:S01]  /*3150*/  I2F.U32.RP R10, R23 ;  /* 0x00000017000a7306 */ /* 0x000f620000209000 */
[----:B------:R-:W-:Y:S02]  /*3160*/  HFMA2 R8, -RZ, RZ, 0, 0 ;  /* 0x00000000ff087431 */ /* 0x000fe400000001ff */
[----:B01234-:R-:W-:Y:S01]  /*3170*/  IMAD.MOV R7, RZ, RZ, -R23 ;  /* 0x000000ffff077224 */ /* 0x01ffe200078e0a17 */
[----:B------:R-:W0:Y:S01]  /*3180*/  S2UR UR4, SR_CgaCtaId ;  /* 0x00000000000479c3 */ /* 0x000e220000008800 */
[----:B------:R-:W-:Y:S01]  /*3190*/  VIADD R0, R6, 0x2 ;  /* 0x0000000206007836 */ /* 0x000fe20000000000 */
[----:B------:R-:W-:Y:S02]  /*31a0*/  ISETP.NE.U32.AND P3, PT, R23, RZ, PT ;  /* 0x000000ff1700720c */ /* 0x000fe40003f65070 */
[----:B-----5:R-:W1:Y:S02]  /*31b0*/  MUFU.RCP R10, R10 ;  /* 0x0000000a000a7308 */ /* 0x020e640000001000 */
[----:B-1----:R-:W-:-:S02]  /*31c0*/  VIADD R9, R10, 0xffffffe ;  /* 0x0ffffffe0a097836 */ /* 0x002fc40000000000 */
        /* <DEDUP_REMOVED lines=20> */
.L_x_215:
[----:B------:R-:W-:Y:S05]  /*3310*/  BSYNC.RECONVERGENT B1 ;  /* 0x0000000000017941 */ /* 0x000fea0003800200 */
.L_x_214:
        /* <DEDUP_REMOVED lines=13> */
.L_x_316:
        /* <DEDUP_REMOVED lines=10> */
.L_x_218:
[----:B------:R-:W-:Y:S05]  /*3490*/  BSYNC.RECONVERGENT B1 ;  /* 0x0000000000017941 */ /* 0x000fea0003800200 */
.L_x_217:
        /* <DEDUP_REMOVED lines=13> */
.L_x_320:
[----:B------:R-:W-:Y:S02]  /*3570*/  VIADD R6, R6, 0x4 ;  /* 0x0000000406067836 */ /* 0x000fe40000000000 */
[----:B------:R-:W-:Y:S01]  /*3580*/  VIADD R4, R4, 0x4 ;  /* 0x0000000404047836 */ /* 0x000fe20000000000 */
[----:B------:R-:W-:Y:S06]  /*3590*/  @P0 BRA `(.L_x_220) ;  /* 0xffffffec00ac0947 */ /* 0x000fec000383ffff */
[----:B------:R-:W-:Y:S05]  /*35a0*/  BSYNC B0 ;  /* 0x0000000000007941 */ /* 0x000fea0003800000 */
.L_x_195:
[----:B------:R-:W-:-:S07]  /*35b0*/  VIADD R5, R4, 0xffffffff ;  /* 0xffffffff04057836 */ /* 0x000fce0000000000 */
.L_x_194:
[----:B------:R-:W-:Y:S01]  /*35c0*/  ISETP.NE.AND P0, PT, R3, RZ, PT ;  /* 0x000000ff0300720c */ /* 0x000fe20003f05270 */
[----:B------:R-:W-:-:S12]  /*35d0*/  BSSY B0, `(.L_x_193) ;  /* 0x000004b000007945 */ /* 0x000fd80003800000 */
[----:B------:R-:W-:Y:S05]  /*35e0*/  @!P0 BRA `(.L_x_221) ;  /* 0x0000000400248947 */ /* 0x000fea0003800000 */
[----:B------:R-:W-:Y:S01]  /*35f0*/  ISETP.NE.AND P1, PT, R19, RZ, PT ;  /* 0x000000ff1300720c */ /* 0x000fe20003f25270 */
[----:B------:R-:W-:Y:S02]  /*3600*/  IMAD.IADD R0, R0, 0x1, R5 ;  /* 0x0000000100007824 */ /* 0x000fe400078e0205 */
[----:B------:R-:W-:-:S10]  /*3610*/  IMAD.MOV R3, RZ, RZ, -R3 ;  /* 0x000000ffff037224 */ /* 0x000fd400078e0a03 */
.L_x_228:
[----:B------:R-:W-:Y:S01]  /*3620*/  IADD3 R3, PT, PT, R3, 0x1, RZ ;  /* 0x0000000103037810 */ /* 0x000fe20007ffe0ff */
[----:B------:R-:W-:Y:S03]  /*3630*/  BSSY.RECONVERGENT B1, `(.L_x_222) ;  /* 0x000001d000017945 */ /* 0x000fe60003800200 */
[----:B------:R-:W-:Y:S01]  /*3640*/  ISETP.NE.AND P0, PT, R3, RZ, PT ;  /* 0x000000ff0300720c */ /* 0x000fe20003f05270 */
[----:B0-----:R-:W-:-:S12]  /*3650*/  @P1 BRA `(.L_x_223) ;  /* 0x0000000000681947 */ /* 0x001fd80003800000 */
[----:B------:R-:W5:Y:S01]  /*3660*/  I2F.U32.RP R6, R23 ;  /* 0x0000001700067306 */ /* 0x000f620000209000 */
[----:B01234-:R-:W-:Y:S01]  /*3670*/  IMAD.MOV R7, RZ, RZ, -R23 ;  /* 0x000000ffff077224 */ /* 0x01ffe200078e0a17 */
[----:B------:R-:W0:Y:S01]  /*3680*/  S2R R8, SR_SWINHI ;  /* 0x0000000000087919 */ /* 0x000e220000002f00 */
[----:B------:R-:W-:Y:S01]  /*3690*/  IMAD.MOV.U32 R4, RZ, RZ, RZ ;  /* 0x000000ffff047224 */ /* 0x000fe200078e00ff */
[----:B------:R-:W-:-:S04]  /*36a0*/  ISETP.NE.U32.AND P2, PT, R23, RZ, PT ;  /* 0x000000ff1700720c */ /* 0x000fc80003f45070 */
[----:B-----5:R-:W1:Y:S02]  /*36b0*/  MUFU.RCP R6, R6 ;  /* 0x0000000600067308 */ /* 0x020e640000001000 */
[----:B-1----:R-:W-:Y:S02]  /*36c0*/  VIADD R5, R6, 0xffffffe ;  /* 0x0ffffffe06057836 */ /* 0x002fe40000000000 */
[----:B------:R-:W1:Y:S04]  /*36d0*/  S2R R6, SR_CgaCtaId ;  /* 0x0000000000067919 */ /* 0x000e680000008800 */
[----:B------:R-:W2:Y:S02]  /*36e0*/  F2I.FTZ.U32.TRUNC.NTZ R5, R5 ;  /* 0x0000000500057305 */ /* 0x000ea4000021f000 */
[----:B--2---:R-:W-:-:S04]  /*36f0*/  IMAD R7, R7, R5, RZ ;  /* 0x0000000507077224 */ /* 0x004fc800078e02ff */
[----:B------:R-:W-:Y:S01]  /*3700*/  IMAD.HI.U32 R7, R5, R7, R4 ;  /* 0x0000000705077227 */ /* 0x000fe200078e0004 */
[----:B------:R-:W-:-:S05]  /*3710*/  MOV R5, 0x400 ;  /* 0x0000040000057802 */ /* 0x000fca0000000f00 */
[----:B------:R-:W-:-:S04]  /*3720*/  IMAD.HI.U32 R4, R7, R0, RZ ;  /* 0x0000000007047227 */ /* 0x000fc800078e00ff */
[----:B------:R-:W-:Y:S02]  /*3730*/  IMAD.MOV R4, RZ, RZ, -R4 ;  /* 0x000000ffff047224 */ /* 0x000fe400078e0a04 */
[----:B------:R-:W-:Y:S02]  /*3740*/  VIADD R5, R5, 0x8 ;  /* 0x0000000805057836 */ /* 0x000fe40000000000 */
[----:B------:R-:W-:-:S03]  /*3750*/  IMAD R4, R23, R4, R0 ;  /* 0x0000000417047224 */ /* 0x000fc600078e0200 */
[----:B-1----:R-:W-:Y:S02]  /*3760*/  LEA R5, R6, R5, 0x18 ;  /* 0x0000000506057211 */ /* 0x002fe400078ec0ff */
[----:B------:R-:W-:Y:S02]  /*3770*/  ISETP.GE.U32.AND P1, PT, R4, R23, PT ;  /* 0x000000170400720c */ /* 0x000fe40003f26070 */
[----:B------:R-:W-:Y:S02]  /*3780*/  MOV R16, R5 ;  /* 0x0000000500107202 */ /* 0x000fe40000000f00 */
[----:B0-----:R-:W-:-:S09]  /*3790*/  MOV R17, R8 ;  /* 0x0000000800117202 */ /* 0x001fd20000000f00 */
[----:B------:R-:W-:-:S05]  /*37a0*/  @P1 IMAD.IADD R4, R4, 0x1, -R23 ;  /* 0x0000000104041824 */ /* 0x000fca00078e0a17 */
[----:B------:R-:W-:-:S13]  /*37b0*/  ISETP.GE.U32.AND P1, PT, R4, R23, PT ;  /* 0x000000170400720c */ /* 0x000fda0003f26070 */
[----:B------:R-:W-:Y:S01]  /*37c0*/  @P1 IMAD.IADD R4, R4, 0x1, -R23 ;  /* 0x0000000104041824 */ /* 0x000fe200078e0a17 */
[----:B------:R-:W-:-:S04]  /*37d0*/  @!P2 LOP3.LUT R4, RZ, R23, RZ, 0x33, !PT ;  /* 0x00000017ff04a212 */ /* 0x000fc800078e33ff */
[----:B------:R-:W-:Y:S02]  /*37e0*/  PRMT R16, R4, 0x654, R16 ;  /* 0x0000065404107816 */ /* 0x000fe40000000010 */
[----:B------:R-:W-:-:S07]  /*37f0*/  MOV R17, R17 ;  /* 0x0000001100117202 */ /* 0x000fce0000000f00 */
.L_x_223:
[----:B------:R-:W-:Y:S05]  /*3800*/  BSYNC.RECONVERGENT B1 ;  /* 0x0000000000017941 */ /* 0x000fea0003800200 */
.L_x_222:
        /* <DEDUP_REMOVED lines=14> */
.L_x_324:
[----:B------:R-:W-:Y:S04]  /*38f0*/  BSSY.RECONVERGENT B1, `(.L_x_225) ;  /* 0x0000009000017945 */ /* 0x000fe80003800200 */
[----:B------:R-:W-:Y:S05]  /*3900*/  @P1 BRA `(.L_x_226) ;  /* 0x00000000001c1947 */ /* 0x000fea0003800000 */
[----:B------:R-:W5:Y:S01]  /*3910*/  LD.E R4, desc[UR36][R16.64] ;  /* 0x0000002410047980 */ /* 0x000f62000c101900 */
[----:B------:R-:W0:Y:S01]  /*3920*/  S2UR UR5, SR_CgaCtaId ;  /* 0x00000000000579c3 */ /* 0x000e220000008800 */
[----:B------:R-:W-:Y:S02]  /*3930*/  UMOV UR4, 0x400 ;  /* 0x0000040000047882 */ /* 0x000fe40000000000 */
[----:B0-----:R-:W-:-:S09]  /*3940*/  ULEA UR4, UR5, UR4, 0x18 ;  /* 0x0000000405047291 */ /* 0x001fd2000f8ec0ff */
[----:B------:R-:W5:Y:S02]  /*3950*/  LDS R5, [UR4] ;  /* 0x00000004ff057984 */ /* 0x000f640008000800 */
[----:B-----5:R-:W-:-:S05]  /*3960*/  FMNMX R5, R4, R5, !PT ;  /* 0x0000000504057209 */ /* 0x020fca0007800000 */
[----:B------:R0:W-:Y:S02]  /*3970*/  ST.E desc[UR36][R16.64], R5 ;  /* 0x0000000510007985 */ /* 0x0001e4000c101924 */
.L_x_226:
[----:B------:R-:W-:Y:S05]  /*3980*/  BSYNC.RECONVERGENT B1 ;  /* 0x0000000000017941 */ /* 0x000fea0003800200 */
.L_x_225:
        /* <DEDUP_REMOVED lines=13> */
.L_x_328:
[----:B------:R-:W-:Y:S01]  /*3a60*/  VIADD R0, R0, 0x1 ;  /* 0x0000000100007836 */ /* 0x000fe20000000000 */
[----:B------:R-:W-:Y:S06]  /*3a70*/  @P0 BRA `(.L_x_228) ;  /* 0xfffffff800e80947 */ /* 0x000fec000383ffff */
.L_x_221:
[----:B------:R-:W-:Y:S05]  /*3a80*/  BSYNC B0 ;  /* 0x0000000000007941 */ /* 0x000fea0003800000 */
.L_x_193:
[----:B------:R-:W-:-:S13]  /*3a90*/  ISETP.NE.AND P0, PT, R19, RZ, PT ;  /* 0x000000ff1300720c */ /* 0x000fda0003f05270 */
[----:B------:R-:W-:Y:S05]  /*3aa0*/  @P0 EXIT ;  /* 0x000000000000094d */ /* 0x000fea0003800000 */
[----:B------:R-:W5:Y:S01]  /*3ab0*/  S2R R10, SR_CgaCtaId ;  /* 0x00000000000a7919 */ /* 0x000f620000008800 */
[----:B0-----:R-:W-:Y:S01]  /*3ac0*/  MOV R3, 0x400 ;  /* 0x0000040000037802 */ /* 0x001fe20000000f00 */
[----:B------:R-:W0:Y:S01]  /*3ad0*/  LDCU.64 UR4, c[0x4][0x18] ;  /* 0x01000300ff0477ac */ /* 0x000e220008000a00 */
[----:B------:R-:W-:Y:S02]  /*3ae0*/  IMAD.MOV.U32 R6, RZ, RZ, R18 ;  /* 0x000000ffff067224 */ /* 0x000fe400078e0012 */
[----:B-1234-:R-:W-:Y:S02]  /*3af0*/  IMAD.MOV.U32 R7, RZ, RZ, R2 ;  /* 0x000000ffff077224 */ /* 0x01efe400078e0002 */
[----:B0-----:R-:W-:Y:S02]  /*3b00*/  IMAD.U32 R4, RZ, RZ, UR4 ;  /* 0x00000004ff047e24 */ /* 0x001fe4000f8e00ff */
[----:B------:R-:W-:Y:S01]  /*3b10*/  IMAD.U32 R5, RZ, RZ, UR5 ;  /* 0x00000005ff057e24 */ /* 0x000fe2000f8e00ff */
        /* <DEDUP_REMOVED lines=9> */
.L_x_229:
[----:B------:R-:W-:Y:S05]  /*3bb0*/  EXIT ;  /* 0x000000000000794d */ /* 0x000fea0003800000 */
.L_x_126:
[----:B------:R-:W-:-:S05]  /*3bc0*/  CS2R.32 R3, SR_CgaSize ;  /* 0x0000000000037805 */ /* 0x000fca0000008a00 */
[----:B------:R-:W-:-:S06]  /*3bd0*/  IMAD R3, R3, -0xa0, RZ ;  /* 0xffffff6003037824 */ /* 0x000fcc00078e02ff */
[----:B------:R-:W0:Y:S02]  /*3be0*/  LDC R3, c[0x0][R3+0x2cc] ;  /* 0x0000b30003037b82 */ /* 0x000e240000000800 */
[----:B0-----:R-:W-:-:S04]  /*3bf0*/  IADD3 R2, PT, PT, R3, -0x1, RZ ;  /* 0xffffffff03027810 */ /* 0x001fc80007ffe0ff */
        /* <DEDUP_REMOVED lines=13> */
[----:B------:R-:W0:Y:S01]  /*3cd0*/  S2R R6, SR_SWINHI ;  /* 0x0000000000067919 */ /* 0x000e220000002f00 */
[----:B------:R-:W-:Y:S01]  /*3ce0*/  MOV R7, 0x400 ;  /* 0x0000040000077802 */ /* 0x000fe20000000f00 */
[----:B------:R-:W-:Y:S02]  /*3cf0*/  IMAD.MOV.U32 R23, RZ, RZ, 0x1 ;  /* 0x00000001ff177424 */ /* 0x000fe400078e00ff */
[----:B------:R-:W-:Y:S01]  /*3d00*/  IMAD.MOV.U32 R15, RZ, RZ, 0x2 ;  /* 0x00000002ff0f7424 */ /* 0x000fe200078e00ff */
[C---:B------:R-:W-:Y:S01]  /*3d10*/  LEA R12, R0.reuse, R7, 0x18 ;  /* 0x00000007000c7211 */ /* 0x040fe200078ec0ff */
[----:B------:R-:W-:Y:S02]  /*3d20*/  VIADD R5, R7, 0xc ;  /* 0x0000000c07057836 */ /* 0x000fe40000000000 */
[----:B------:R-:W-:Y:S02]  /*3d30*/  IMAD.MOV.U32 R29, RZ, RZ, 0x41200000 ;  /* 0x41200000ff1d7424 */ /* 0x000fe400078e00ff */
[----:B------:R-:W-:Y:S01]  /*3d40*/  IMAD.MOV.U32 R27, RZ, RZ, 0x3 ;  /* 0x00000003ff1b7424 */ /* 0x000fe200078e00ff */
[----:B------:R-:W-:Y:S01]  /*3d50*/  LEA R5, R0, R5, 0x18 ;  /* 0x0000000500057211 */ /* 0x000fe200078ec0ff */
[----:B------:R-:W-:-:S02]  /*3d60*/  IMAD.MOV.U32 R0, RZ, RZ, 0x41a00000 ;  /* 0x41a00000ff007424 */ /* 0x000fc400078e00ff */
[----:B------:R-:W-:Y:S01]  /*3d70*/  IMAD.MOV.U32 R28, RZ, RZ, 0x41f00000 ;  /* 0x41f00000ff1c7424 */ /* 0x000fe200078e00ff */
[----:B------:R-:W-:Y:S02]  /*3d80*/  MOV R12, R12 ;  /* 0x0000000c000c7202 */ /* 0x000fe40000000f00 */
[-C--:B0-----:R-:W-:Y:S02]  /*3d90*/  MOV R13, R6.reuse ;  /* 0x00000006000d7202 */ /* 0x081fe40000000f00 */
[----:B------:R-:W-:Y:S02]  /*3da0*/  MOV R4, R5 ;  /* 0x0000000500047202 */ /* 0x000fe40000000f00 */
[----:B------:R-:W-:Y:S02]  /*3db0*/  MOV R5, R6 ;  /* 0x0000000600057202 */ /* 0x000fe40000000f00 */
[----:B------:R-:W-:Y:S02]  /*3dc0*/  PRMT R10, RZ, 0x654, R12 ;  /* 0x00000654ff0a7816 */ /* 0x000fe4000000000c */
[----:B------:R-:W-:-:S02]  /*3dd0*/  MOV R11, R13 ;  /* 0x0000000d000b7202 */ /* 0x000fc40000000f00 */
[----:B------:R-:W-:Y:S02]  /*3de0*/  PRMT R16, RZ, 0x654, R4 ;  /* 0x00000654ff107816 */ /* 0x000fe40000000004 */
[----:B------:R-:W-:Y:S02]  /*3df0*/  MOV R17, R5 ;  /* 0x0000000500117202 */ /* 0x000fe40000000f00 */
[C---:B------:R-:W-:Y:S02]  /*3e00*/  PRMT R24, R23.reuse, 0x654, R12 ;  /* 0x0000065417187816 */ /* 0x040fe4000000000c */
[----:B------:R-:W-:Y:S01]  /*3e10*/  MOV R25, R13 ;  /* 0x0000000d00197202 */ /* 0x000fe20000000f00 */
[----:B------:R-:W-:Y:S01]  /*3e20*/  ST.E desc[UR36][R10.64], RZ ;  /* 0x000000ff0a007985 */ /* 0x000fe2000c101924 */
[----:B------:R-:W-:Y:S02]  /*3e30*/  PRMT R6, R23, 0x654, R4 ;  /* 0x0000065417067816 */ /* 0x000fe40000000004 */
[----:B------:R-:W-:-:S02]  /*3e40*/  MOV R7, R5 ;  /* 0x0000000500077202 */ /* 0x000fc40000000f00 */
[C---:B------:R-:W-:Y:S02]  /*3e50*/  PRMT R8, R15.reuse, 0x654, R12 ;  /* 0x000006540f087816 */ /* 0x040fe4000000000c */
[----:B------:R-:W-:Y:S01]  /*3e60*/  MOV R9, R13 ;  /* 0x0000000d00097202 */ /* 0x000fe20000000f00 */
[----:B------:R0:W-:Y:S01]  /*3e70*/  ST.E desc[UR36][R16.64], R23 ;  /* 0x0000001710007985 */ /* 0x0001e2000c101924 */
[----:B------:R-:W-:Y:S02]  /*3e80*/  PRMT R14, R15, 0x654, R4 ;  /* 0x000006540f0e7816 */ /* 0x000fe40000000004 */
[----:B------:R-:W-:Y:S02]  /*3e90*/  MOV R15, R5 ;  /* 0x00000005000f7202 */ /* 0x000fe40000000f00 */
[C---:B------:R-:W-:Y:S02]  /*3ea0*/  PRMT R20, R27.reuse, 0x654, R12 ;  /* 0x000006541b147816 */ /* 0x040fe4000000000c */
[----:B------:R-:W-:Y:S01]  /*3eb0*/  MOV R21, R13 ;  /* 0x0000000d00157202 */ /* 0x000fe20000000f00 */
[----:B------:R1:W-:Y:S01]  /*3ec0*/  ST.E desc[UR36][R24.64], R29 ;  /* 0x0000001d18007985 */ /* 0x0003e2000c101924 */
[----:B------:R-:W-:-:S02]  /*3ed0*/  PRMT R26, R27, 0x654, R4 ;  /* 0x000006541b1a7816 */ /* 0x000fc40000000004 */
[----:B------:R-:W-:Y:S01]  /*3ee0*/  MOV R27, R5 ;  /* 0x00000005001b7202 */ /* 0x000fe20000000f00 */
[----:B------:R2:W-:Y:S04]  /*3ef0*/  ST.E desc[UR36][R6.64], R23 ;  /* 0x0000001706007985 */ /* 0x0005e8000c101924 */
[----:B------:R3:W-:Y:S01]  /*3f00*/  ST.E desc[UR36][R8.64], R0 ;  /* 0x0000000008007985 */ /* 0x0007e2000c101924 */
[----:B0-----:R-:W-:Y:S02]  /*3f10*/  IMAD.MOV.U32 R17, RZ, RZ, 0x4 ;  /* 0x00000004ff117424 */ /* 0x001fe400078e00ff */
[----:B-1----:R-:W-:Y:S01]  /*3f20*/  HFMA2 R24, -RZ, RZ, 0, 3.5762786865234375e-07 ;  /* 0x00000006ff187431 */ /* 0x002fe200000001ff */
[----:B------:R0:W-:Y:S01]  /*3f30*/  ST.E desc[UR36][R14.64], R23 ;  /* 0x000000170e007985 */ /* 0x0001e2000c101924 */
[----:B------:R-:W-:Y:S01]  /*3f40*/  IMAD.MOV.U32 R29, RZ, RZ, 0x5 ;  /* 0x00000005ff1d7424 */ /* 0x000fe200078e00ff */
[----:B--2---:R-:W-:-:S02]  /*3f50*/  PRMT R6, R17, 0x654, R12 ;  /* 0x0000065411067816 */ /* 0x004fc4000000000c */
[----:B------:R-:W-:Y:S01]  /*3f60*/  MOV R7, R13 ;  /* 0x0000000d00077202 */ /* 0x000fe20000000f00 */
[----:B------:R1:W-:Y:S01]  /*3f70*/  ST.E desc[UR36][R20.64], R28 ;  /* 0x0000001c14007985 */ /* 0x0003e2000c101924 */
[----:B------:R-:W-:Y:S01]  /*3f80*/  IMAD.MOV.U32 R25, RZ, RZ, 0x42200000 ;  /* 0x42200000ff197424 */ /* 0x000fe200078e00ff */
[----:B------:R-:W-:Y:S02]  /*3f90*/  PRMT R16, R17, 0x654, R4 ;  /* 0x0000065411107816 */ /* 0x000fe40000000004 */
[----:B------:R-:W-:Y:S01]  /*3fa0*/  MOV R17, R5 ;  /* 0x0000000500117202 */ /* 0x000fe20000000f00 */
[----:B---3--:R-:W-:Y:S01]  /*3fb0*/  IMAD.MOV.U32 R0, RZ, RZ, 0x428c0000 ;  /* 0x428c0000ff007424 */ /* 0x008fe200078e00ff */
[----:B------:R2:W-:Y:S01]  /*3fc0*/  ST.E desc[UR36][R26.64], R23 ;  /* 0x000000171a007985 */ /* 0x0005e2000c101924 */
[----:B------:R-:W-:Y:S02]  /*3fd0*/  PRMT R8, R29, 0x654, R12 ;  /* 0x000006541d087816 */ /* 0x000fe4000000000c */
[----:B------:R-:W-:-:S02]  /*3fe0*/  MOV R9, R13 ;  /* 0x0000000d00097202 */ /* 0x000fc40000000f00 */
[C---:B------:R-:W-:Y:S02]  /*3ff0*/  PRMT R10, R24.reuse, 0x654, R12 ;  /* 0x00000654180a7816 */ /* 0x040fe4000000000c */
[----:B------:R-:W-:Y:S01]  /*4000*/  MOV R11, R13 ;  /* 0x0000000d000b7202 */ /* 0x000fe20000000f00 */
[----:B------:R3:W-:Y:S01]  /*4010*/  ST.E desc[UR36][R6.64], R25 ;  /* 0x0000001906007985 */ /* 0x0007e2000c101924 */
[--C-:B0-----:R-:W-:Y:S02]  /*4020*/  PRMT R14, R24, 0x654, R4.reuse ;  /* 0x00000654180e7816 */ /* 0x101fe40000000004 */
[-C--:B------:R-:W-:Y:S02]  /*4030*/  MOV R15, R5.reuse ;  /* 0x00000005000f7202 */ /* 0x080fe40000000f00 */
[----:B-1----:R-:W-:Y:S02]  /*4040*/  PRMT R20, R29, 0x654, R4 ;  /* 0x000006541d147816 */ /* 0x002fe40000000004 */
        /* <DEDUP_REMOVED lines=15> */
.L_x_232:
[----:B------:R-:W-:Y:S05]  /*4140*/  BSYNC.RECONVERGENT B0 ;  /* 0x0000000000007941 */ /* 0x000fea0003800200 */
.L_x_231:
[----:B------:R-:W-:Y:S05]  /*4150*/  @!P0 BRA `(.L_x_230) ;  /* 0x0000000400708947 */ /* 0x000fea0003800000 */
[----:B---3--:R-:W-:Y:S01]  /*4160*/  IMAD.MOV.U32 R0, RZ, RZ, R22 ;  /* 0x000000ffff007224 */ /* 0x008fe200078e0016 */
[----:B------:R-:W-:Y:S01]  /*4170*/  UMOV UR7, 0x78 ;  /* 0x0000007800077882 */ /* 0x000fe20000000000 */
[----:B------:R-:W-:-:S07]  /*4180*/  IMAD.MOV.U32 R21, RZ, RZ, 0xb ;  /* 0x0000000bff157424 */ /* 0x000fce00078e00ff */
.L_x_235:
[----:B------:R-:W-:Y:S01]  /*4190*/  VIADD R0, R0, 0x8 ;  /* 0x0000000800007836 */ /* 0x000fe20000000000 */
[----:B------:R-:W-:Y:S04]  /*41a0*/  BSSY.RECONVERGENT B0, `(.L_x_233) ;  /* 0x0000054000007945 */ /* 0x000fe80003800200 */
[----:B------:R-:W-:Y:S01]  /*41b0*/  ISETP.NE.AND P0, PT, R0, RZ, PT ;  /* 0x000000ff0000720c */ /* 0x000fe20003f05270 */
[----:B0-----:R-:W-:-:S12]  /*41c0*/  @P1 BRA `(.L_x_234) ;  /* 0x0000000400441947 */ /* 0x001fd80003800000 */
[----:B------:R-:W0:Y:S01]  /*41d0*/  S2R R5, SR_CgaCtaId ;  /* 0x0000000000057919 */ /* 0x000e220000008800 */
[----:B------:R-:W-:Y:S01]  /*41e0*/  MOV R4, 0x400 ;  /* 0x0000040000047802 */ /* 0x000fe20000000f00 */
[----:B------:R-:W-:Y:S01]  /*41f0*/  UIADD3 UR4, UPT, UPT, UR7, -0x28, URZ ;  /* 0xffffffd807047890 */ /* 0x000fe2000fffe0ff */
[C---:B------:R-:W-:Y:S01]  /*4200*/  VIADD R17, R21.reuse, 0xfffffffd ;  /* 0xfffffffd15117836 */ /* 0x040fe20000000000 */
[----:B------:R-:W1:Y:S01]  /*4210*/  S2R R7, SR_SWINHI ;  /* 0x0000000000077919 */ /* 0x000e620000002f00 */
[C---:B------:R-:W-:Y:S01]  /*4220*/  VIADD R13, R21.reuse, 0xfffffffe ;  /* 0xfffffffe150d7836 */ /* 0x040fe20000000000 */
[----:B------:R-:W-:Y:S01]  /*4230*/  UIADD3 UR5, UPT, UPT, UR7, -0x14, URZ ;  /* 0xffffffec07057890 */ /* 0x000fe2000fffe0ff */
[----:B------:R-:W-:Y:S01]  /*4240*/  VIADD R6, R4, 0xc ;  /* 0x0000000c04067836 */ /* 0x000fe20000000000 */
[----:B------:R-:W-:Y:S01]  /*4250*/  I2FP.F32.U32 R25, UR4 ;  /* 0x0000000400197c45 */ /* 0x000fe20008201000 */
[----:B------:R-:W-:Y:S01]  /*4260*/  UIADD3 UR4, UPT, UPT, UR7, -0x1e, URZ ;  /* 0xffffffe207047890 */ /* 0x000fe2000fffe0ff */
[----:B------:R-:W-:Y:S01]  /*4270*/  VIADD R27, R21, 0xffffffff ;  /* 0xffffffff151b7836 */ /* 0x000fe20000000000 */
[----:B------:R-:W-:Y:S01]  /*4280*/  UIADD3 UR6, UPT, UPT, UR7, 0x14, URZ ;  /* 0x0000001407067890 */ /* 0x000fe2000fffe0ff */
[----:B------:R-:W-:Y:S01]  /*4290*/  IMAD.MOV.U32 R23, RZ, RZ, 0x1 ;  /* 0x00000001ff177424 */ /* 0x000fe200078e00ff */
[----:B------:R-:W-:Y:S01]  /*42a0*/  I2FP.F32.U32 R22, UR5 ;  /* 0x0000000500167c45 */ /* 0x000fe20008201000 */
[----:B------:R-:W-:Y:S01]  /*42b0*/  UIADD3 UR5, UPT, UPT, UR7, 0xa, URZ ;  /* 0x0000000a07057890 */ /* 0x000fe2000fffe0ff */
[----:B------:R-:W-:Y:S01]  /*42c0*/  I2FP.F32.U32 R20, UR4 ;  /* 0x0000000400147c45 */ /* 0x000fe20008201000 */
[----:B------:R-:W-:-:S06]  /*42d0*/  UIADD3 UR4, UPT, UPT, UR7, -0xa, URZ ;  /* 0xfffffff607047890 */ /* 0x000fcc000fffe0ff */
[----:B------:R-:W-:Y:S01]  /*42e0*/  I2FP.F32.U32 R24, UR4 ;  /* 0x0000000400187c45 */ /* 0x000fe20008201000 */
[----:B------:R-:W-:Y:S01]  /*42f0*/  UIADD3 UR4, UPT, UPT, UR7, 0x1e, URZ ;  /* 0x0000001e07047890 */ /* 0x000fe2000fffe0ff */
[C---:B0-----:R-:W-:Y:S02]  /*4300*/  LEA R10, R5.reuse, R4, 0x18 ;  /* 0x00000004050a7211 */ /* 0x041fe400078ec0ff */
[----:B------:R-:W-:Y:S02]  /*4310*/  LEA R4, R5, R6, 0x18 ;  /* 0x0000000605047211 */ /* 0x000fe400078ec0ff */
[----:B------:R-:W-:Y:S02]  /*4320*/  MOV R10, R10 ;  /* 0x0000000a000a7202 */ /* 0x000fe40000000f00 */
[----:B-1----:R-:W-:Y:S02]  /*4330*/  MOV R11, R7 ;  /* 0x00000007000b7202 */ /* 0x002fe40000000f00 */
[----:B------:R-:W-:-:S02]  /*4340*/  MOV R4, R4 ;  /* 0x0000000400047202 */ /* 0x000fc40000000f00 */
[----:B------:R-:W-:Y:S02]  /*4350*/  MOV R5, R7 ;  /* 0x0000000700057202 */ /* 0x000fe40000000f00 */
[C---:B------:R-:W-:Y:S02]  /*4360*/  PRMT R14, R17.reuse, 0x654, R10 ;  /* 0x00000654110e7816 */ /* 0x040fe4000000000a */
[----:B------:R-:W-:Y:S02]  /*4370*/  MOV R15, R11 ;  /* 0x0000000b000f7202 */ /* 0x000fe40000000f00 */
[----:B------:R-:W-:Y:S02]  /*4380*/  PRMT R16, R17, 0x654, R4 ;  /* 0x0000065411107816 */ /* 0x000fe40000000004 */
[----:B------:R-:W-:Y:S02]  /*4390*/  MOV R17, R5 ;  /* 0x0000000500117202 */ /* 0x000fe40000000f00 */
[----:B------:R-:W-:-:S02]  /*43a0*/  PRMT R6, R13, 0x654, R10 ;  /* 0x000006540d067816 */ /* 0x000fc4000000000a */
[----:B------:R-:W-:Y:S01]  /*43b0*/  MOV R7, R11 ;  /* 0x0000000b00077202 */ /* 0x000fe20000000f00 */
[----:B------:R0:W-:Y:S01]  /*43c0*/  ST.E desc[UR36][R14.64], R25 ;  /* 0x000000190e007985 */ /* 0x0001e2000c101924 */
[----:B------:R-:W-:Y:S02]  /*43d0*/  PRMT R12, R13, 0x654, R4 ;  /* 0x000006540d0c7816 */ /* 0x000fe40000000004 */
[----:B------:R-:W-:Y:S02]  /*43e0*/  MOV R13, R5 ;  /* 0x00000005000d7202 */ /* 0x000fe40000000f00 */
[----:B------:R-:W-:Y:S02]  /*43f0*/  PRMT R8, R27, 0x654, R10 ;  /* 0x000006541b087816 */ /* 0x000fe4000000000a */
[----:B------:R-:W-:Y:S01]  /*4400*/  MOV R9, R11 ;  /* 0x0000000b00097202 */ /* 0x000fe20000000f00 */
[----:B------:R1:W-:Y:S04]  /*4410*/  ST.E desc[UR36][R16.64], R23 ;  /* 0x0000001710007985 */ /* 0x0003e8000c101924 */
[----:B------:R2:W-:Y:S01]  /*4420*/  ST.E desc[UR36][R6.64], R20 ;  /* 0x0000001406007985 */ /* 0x0005e2000c101924 */
[----:B0-----:R-:W-:-:S03]  /*4430*/  IADD3 R25, PT, PT, R21, 0x1, RZ ;  /* 0x0000000115197810 */ /* 0x001fc60007ffe0ff */
[----:B------:R0:W-:Y:S01]  /*4440*/  ST.E desc[UR36][R12.64], R23 ;  /* 0x000000170c007985 */ /* 0x0001e2000c101924 */
[----:B------:R-:W-:Y:S02]  /*4450*/  PRMT R14, R27, 0x654, R4 ;  /* 0x000006541b0e7816 */ /* 0x000fe40000000004 */
[----:B------:R-:W-:Y:S02]  /*4460*/  MOV R15, R5 ;  /* 0x00000005000f7202 */ /* 0x000fe40000000f00 */
[C---:B-1----:R-:W-:Y:S02]  /*4470*/  PRMT R16, R21.reuse, 0x654, R10 ;  /* 0x0000065415107816 */ /* 0x042fe4000000000a */
[----:B------:R-:W-:Y:S01]  /*4480*/  MOV R17, R11 ;  /* 0x0000000b00117202 */ /* 0x000fe20000000f00 */
[----:B------:R1:W-:Y:S01]  /*4490*/  ST.E desc[UR36][R8.64], R22 ;  /* 0x0000001608007985 */ /* 0x0003e2000c101924 */
[----:B------:R-:W-:Y:S02]  /*44a0*/  PRMT R26, R21, 0x654, R4 ;  /* 0x00000654151a7816 */ /* 0x000fe40000000004 */
[----:B------:R-:W-:-:S02]  /*44b0*/  MOV R27, R5 ;  /* 0x00000005001b7202 */ /* 0x000fc40000000f00 */
[--C-:B------:R-:W-:Y:S02]  /*44c0*/  PRMT R28, R25, 0x654, R10.reuse ;  /* 0x00000654191c7816 */ /* 0x100fe4000000000a */
[----:B------:R-:W-:Y:S01]  /*44d0*/  MOV R29, R11 ;  /* 0x0000000b001d7202 */ /* 0x000fe20000000f00 */
[----:B------:R3:W-:Y:S01]  /*44e0*/  ST.E desc[UR36][R14.64], R23 ;  /* 0x000000170e007985 */ /* 0x0007e2000c101924 */
[----:B--2---:R-:W-:Y:S02]  /*44f0*/  I2FP.F32.U32 R20, UR5 ;  /* 0x0000000500147c45 */ /* 0x004fe40008201000 */
[----:B0-----:R-:W-:Y:S01]  /*4500*/  I2FP.F32.U32 R13, UR7 ;  /* 0x00000007000d7c45 */ /* 0x001fe20008201000 */
[----:B------:R0:W-:Y:S01]  /*4510*/  ST.E desc[UR36][R16.64], R24 ;  /* 0x0000001810007985 */ /* 0x0001e2000c101924 */
[C---:B------:R-:W-:Y:S02]  /*4520*/  VIADD R12, R21.reuse, 0x2 ;  /* 0x00000002150c7836 */ /* 0x040fe40000000000 */
[----:B-1----:R-:W-:Y:S01]  /*4530*/  VIADD R22, R21, 0x4 ;  /* 0x0000000415167836 */ /* 0x002fe20000000000 */
[----:B------:R1:W-:Y:S02]  /*4540*/  ST.E desc[UR36][R26.64], R23 ;  /* 0x000000171a007985 */ /* 0x0003e4000c101924 */
[----:B------:R-:W-:-:S02]  /*4550*/  PRMT R6, R12, 0x654, R10 ;  /* 0x000006540c067816 */ /* 0x000fc4000000000a */
[----:B------:R-:W-:Y:S01]  /*4560*/  MOV R7, R11 ;  /* 0x0000000b00077202 */ /* 0x000fe20000000f00 */
[----:B------:R2:W-:Y:S01]  /*4570*/  ST.E desc[UR36][R28.64], R13 ;  /* 0x0000000d1c007985 */ /* 0x0005e2000c101924 */
[--C-:B---3--:R-:W-:Y:S02]  /*4580*/  PRMT R14, R25, 0x654, R4.reuse ;  /* 0x00000654190e7816 */ /* 0x108fe40000000004 */
[-C--:B------:R-:W-:Y:S02]  /*4590*/  MOV R15, R5.reuse ;  /* 0x00000005000f7202 */ /* 0x080fe40000000f00 */
[----:B------:R-:W-:Y:S02]  /*45a0*/  I2FP.F32.U32 R25, UR6 ;  /* 0x0000000600197c45 */ /* 0x000fe40008201000 */
[----:B0-----:R-:W-:Y:S02]  /*45b0*/  PRMT R16, R12, 0x654, R4 ;  /* 0x000006540c107816 */ /* 0x001fe40000000004 */
[----:B------:R-:W-:Y:S01]  /*45c0*/  MOV R17, R5 ;  /* 0x0000000500117202 */ /* 0x000fe20000000f00 */
[----:B------:R0:W-:Y:S01]  /*45d0*/  ST.E desc[UR36][R14.64], R23 ;  /* 0x000000170e007985 */ /* 0x0001e2000c101924 */
[----:B-1----:R-:W-:-:S03]  /*45e0*/  I2FP.F32.U32 R27, UR4 ;  /* 0x00000004001b7c45 */ /* 0x002fc60008201000 */
[----:B------:R0:W-:Y:S01]  /*45f0*/  ST.E desc[UR36][R6.64], R20 ;  /* 0x0000001406007985 */ /* 0x0001e2000c101924 */
[----:B--2---:R-:W-:-:S03]  /*4600*/  VIADD R13, R21, 0x3 ;  /* 0x00000003150d7836 */ /* 0x004fc60000000000 */
[----:B------:R0:W-:Y:S02]  /*4610*/  ST.E desc[UR36][R16.64], R23 ;  /* 0x0000001710007985 */ /* 0x0001e4000c101924 */
        /* <DEDUP_REMOVED lines=8> */
[----:B------:R-:W-:Y:S01]  /*46a0*/  MOV R5, R5 ;  /* 0x0000000500057202 */ /* 0x000fe20000000f00 */
[----:B------:R0:W-:Y:S04]  /*46b0*/  ST.E desc[UR36][R12.64], R23 ;  /* 0x000000170c007985 */ /* 0x0001e8000c101924 */
[----:B------:R0:W-:Y:S04]  /*46c0*/  ST.E desc[UR36][R10.64], R27 ;  /* 0x0000001b0a007985 */ /* 0x0001e8000c101924 */
[----:B------:R0:W-:Y:S02]  /*46d0*/  ST.E desc[UR36][R4.64], R23 ;  /* 0x0000001704007985 */ /* 0x0001e4000c101924 */
.L_x_234:
[----:B------:R-:W-:Y:S05]  /*46e0*/  BSYNC.RECONVERGENT B0 ;  /* 0x0000000000007941 */ /* 0x000fea0003800200 */
.L_x_233:
[----:B------:R-:W-:Y:S01]  /*46f0*/  UIADD3 UR7, UPT, UPT, UR7, 0x50, URZ ;  /* 0x0000005007077890 */ /* 0x000fe2000fffe0ff */
[----:B------:R-:W-:Y:S01]  /*4700*/  VIADD R21, R21, 0x8 ;  /* 0x0000000815157836 */ /* 0x000fe20000000000 */
[----:B------:R-:W-:Y:S10]  /*4710*/  @P0 BRA `(.L_x_235) ;  /* 0xfffffff8009c0947 */ /* 0x000ff4000383ffff */
.L_x_230:
[----:B------:R-:W-:-:S13]  /*4720*/  ISETP.NE.AND P0, PT, R18, RZ, PT ;  /* 0x000000ff1200720c */ /* 0x000fda0003f05270 */
[----:B------:R-:W-:Y:S05]  /*4730*/  @!P0 EXIT ;  /* 0x000000000000894d */ /* 0x000fea0003800000 */
[----:B------:R-:W-:Y:S02]  /*4740*/  ISETP.GE.U32.AND P0, PT, R18, 0x4, PT ;  /* 0x000000041200780c */ /* 0x000fe40003f06070 */
[----:B0--3--:R-:W-:-:S11]  /*4750*/  LOP3.LUT R20, R2, 0x3, RZ, 0xc0, !PT ;  /* 0x0000000302147812 */ /* 0x009fd600078ec0ff */
[----:B------:R-:W-:Y:S05]  /*4760*/  @!P0 BRA `(.L_x_236) ;  /* 0x0000000000cc8947 */ /* 0x000fea0003800000 */
[----:B------:R-:W-:Y:S01]  /*4770*/  ISETP.NE.AND P0, PT, R19, RZ, PT ;  /* 0x000000ff1300720c */ /* 0x000fe20003f05270 */
[----:B------:R-:W-:-:S12]  /*4780*/  BSSY.RECONVERGENT B0, `(.L_x_237) ;  /* 0x0000030000007945 */ /* 0x000fd80003800200 */
[----:B------:R-:W-:Y:S05]  /*4790*/  @P0 BRA `(.L_x_238) ;  /* 0x0000000000b80947 */ /* 0x000fea0003800000 */
[----:B------:R-:W0:Y:S01]  /*47a0*/  S2R R5, SR_CgaCtaId ;  /* 0x0000000000057919 */ /* 0x000e220000008800 */
[----:B------:R-:W-:Y:S01]  /*47b0*/  MOV R0, 0x400 ;  /* 0x0000040000007802 */ /* 0x000fe20000000f00 */
[C---:B------:R-:W-:Y:S01]  /*47c0*/  IMAD R18, R3.reuse, 0xa, RZ ;  /* 0x0000000a03127824 */ /* 0x040fe200078e02ff */
[----:B------:R-:W1:Y:S01]  /*47d0*/  S2R R7, SR_SWINHI ;  /* 0x0000000000077919 */ /* 0x000e620000002f00 */
[----:B------:R-:W-:-:S03]  /*47e0*/  VIADD R17, R3, 0x1 ;  /* 0x0000000103117836 */ /* 0x000fc60000000000 */
[----:B------:R-:W-:Y:S01]  /*47f0*/  I2FP.F32.U32 R15, R18 ;  /* 0x00000012000f7245 */ /* 0x000fe20000201000 */
[C---:B------:R-:W-:Y:S02]  /*4800*/  VIADD R27, R3.reuse, 0x2 ;  /* 0x00000002031b7836 */ /* 0x040fe40000000000 */
[----:B------:R-:W-:Y:S02]  /*4810*/  VIADD R23, R18, 0xa ;  /* 0x0000000a12177836 */ /* 0x000fe40000000000 */
[----:B------:R-:W-:Y:S02]  /*4820*/  VIADD R25, R3, 0x3 ;  /* 0x0000000303197836 */ /* 0x000fe40000000000 */
[----:B------:R-:W-:Y:S01]  /*4830*/  IMAD.MOV.U32 R21, RZ, RZ, 0x1 ;  /* 0x00000001ff157424 */ /* 0x000fe200078e00ff */
[----:B------:R-:W-:Y:S02]  /*4840*/  I2FP.F32.U32 R23, R23 ;  /* 0x0000001700177245 */ /* 0x000fe40000201000 */
[----:B0-----:R-:W-:Y:S01]  /*4850*/  LEA R10, R5, R0, 0x18 ;  /* 0x00000000050a7211 */ /* 0x001fe200078ec0ff */
[----:B------:R-:W-:-:S03]  /*4860*/  VIADD R0, R0, 0xc ;  /* 0x0000000c00007836 */ /* 0x000fc60000000000 */
[----:B------:R-:W-:Y:S02]  /*4870*/  MOV R10, R10 ;  /* 0x0000000a000a7202 */ /* 0x000fe40000000f00 */
[----:B-1----:R-:W-:Y:S02]  /*4880*/  MOV R11, R7 ;  /* 0x00000007000b7202 */ /* 0x002fe40000000f00 */
[----:B------:R-:W-:Y:S01]  /*4890*/  LEA R8, R5, R0, 0x18 ;  /* 0x0000000005087211 */ /* 0x000fe200078ec0ff */
[C---:B------:R-:W-:Y:S01]  /*48a0*/  VIADD R0, R18.reuse, 0x14 ;  /* 0x0000001412007836 */ /* 0x040fe20000000000 */
[----:B------:R-:W-:Y:S02]  /*48b0*/  PRMT R12, R3, 0x654, R10 ;  /* 0x00000654030c7816 */ /* 0x000fe4000000000a */
[----:B------:R-:W-:Y:S01]  /*48c0*/  MOV R13, R11 ;  /* 0x0000000b000d7202 */ /* 0x000fe20000000f00 */
[----:B------:R-:W-:Y:S01]  /*48d0*/  VIADD R18, R18, 0x1e ;  /* 0x0000001e12127836 */ /* 0x000fe20000000000 */
        /* <DEDUP_REMOVED lines=19> */
[----:B------:R0:W-:Y:S01]  /*4a10*/  ST.E desc[UR36][R4.64], R23 ;  /* 0x0000001704007985 */ /* 0x0001e2000c101924 */
[----:B------:R-:W-:-:S03]  /*4a20*/  I2FP.F32.U32 R27, R18 ;  /* 0x00000012001b7245 */ /* 0x000fc60000201000 */
[----:B------:R0:W-:Y:S04]  /*4a30*/  ST.E desc[UR36][R14.64], R21 ;  /* 0x000000150e007985 */ /* 0x0001e8000c101924 */
[----:B------:R0:W-:Y:S04]  /*4a40*/  ST.E desc[UR36][R6.64], R25 ;  /* 0x0000001906007985 */ /* 0x0001e8000c101924 */
[----:B------:R0:W-:Y:S04]  /*4a50*/  ST.E desc[UR36][R16.64], R21 ;  /* 0x0000001510007985 */ /* 0x0001e8000c101924 */
[----:B------:R0:W-:Y:S04]  /*4a60*/  ST.E desc[UR36][R10.64], R27 ;  /* 0x0000001b0a007985 */ /* 0x0001e8000c101924 */
[----:B------:R0:W-:Y:S02]  /*4a70*/  ST.E desc[UR36][R8.64], R21 ;  /* 0x0000001508007985 */ /* 0x0001e4000c101924 */
.L_x_238:
[----:B------:R-:W-:Y:S05]  /*4a80*/  BSYNC.RECONVERGENT B0 ;  /* 0x0000000000007941 */ /* 0x000fea0003800200 */
.L_x_237:
[----:B------:R-:W-:-:S07]  /*4a90*/  IADD3 R3, PT, PT, R3, 0x4, RZ ;  /* 0x0000000403037810 */ /* 0x000fce0007ffe0ff */
.L_x_236:
[----:B------:R-:W-:-:S13]  /*4aa0*/  ISETP.NE.AND P0, PT, R20, RZ, PT ;  /* 0x000000ff1400720c */ /* 0x000fda0003f05270 */
[----:B------:R-:W-:Y:S05]  /*4ab0*/  @!P0 EXIT ;  /* 0x000000000000894d */ /* 0x000fea0003800000 */
[----:B------:R-:W-:-:S13]  /*4ac0*/  ISETP.NE.AND P0, PT, R20, 0x1, PT ;  /* 0x000000011400780c */ /* 0x000fda0003f05270 */
        /* <DEDUP_REMOVED lines=8> */
[----:B------:R-:W-:Y:S02]  /*4b50*/  VIADD R17, R3, 0x1 ;  /* 0x0000000103117836 */ /* 0x000fe40000000000 */
[----:B------:R-:W-:Y:S01]  /*4b60*/  VIADD R4, R0, 0xc ;  /* 0x0000000c00047836 */ /* 0x000fe20000000000 */
[----:B------:R-:W-:Y:S01]  /*4b70*/  I2FP.F32.U32 R13, R8 ;  /* 0x00000008000d7245 */ /* 0x000fe20000201000 */
[----:B------:R-:W-:Y:S01]  /*4b80*/  IMAD.MOV.U32 R15, RZ, RZ, 0x1 ;  /* 0x00000001ff0f7424 */ /* 0x000fe200078e00ff */
[C---:B0-----:R-:W-:Y:S01]  /*4b90*/  LEA R6, R5.reuse, R0, 0x18 ;  /* 0x0000000005067211 */ /* 0x041fe200078ec0ff */
[----:B------:R-:W-:Y:S01]  /*4ba0*/  VIADD R0, R8, 0xa ;  /* 0x0000000a08007836 */ /* 0x000fe20000000000 */
[----:B------:R-:W-:-:S02]  /*4bb0*/  LEA R4, R5, R4, 0x18 ;  /* 0x0000000405047211 */ /* 0x000fc400078ec0ff */
[----:B------:R-:W-:Y:S02]  /*4bc0*/  MOV R6, R6 ;  /* 0x0000000600067202 */ /* 0x000fe40000000f00 */
[-C--:B-1----:R-:W-:Y:S02]  /*4bd0*/  MOV R7, R9.reuse ;  /* 0x0000000900077202 */ /* 0x082fe40000000f00 */
[----:B------:R-:W-:Y:S02]  /*4be0*/  MOV R4, R4 ;  /* 0x0000000400047202 */ /* 0x000fe40000000f00 */
[----:B------:R-:W-:Y:S02]  /*4bf0*/  MOV R5, R9 ;  /* 0x0000000900057202 */ /* 0x000fe40000000f00 */
[----:B------:R-:W-:Y:S02]  /*4c00*/  PRMT R8, R3, 0x654, R6 ;  /* 0x0000065403087816 */ /* 0x000fe40000000006 */
[----:B------:R-:W-:-:S02]  /*4c10*/  MOV R9, R7 ;  /* 0x0000000700097202 */ /* 0x000fc40000000f00 */
[----:B------:R-:W-:Y:S02]  /*4c20*/  PRMT R10, R3, 0x654, R4 ;  /* 0x00000654030a7816 */ /* 0x000fe40000000004 */
[----:B------:R-:W-:Y:S02]  /*4c30*/  MOV R11, R5 ;  /* 0x00000005000b7202 */ /* 0x000fe40000000f00 */
[----:B------:R-:W-:Y:S01]  /*4c40*/  I2FP.F32.U32 R21, R0 ;  /* 0x0000000000157245 */ /* 0x000fe20000201000 */
[----:B------:R1:W-:Y:S01]  /*4c50*/  ST.E desc[UR36][R8.64], R13 ;  /* 0x0000000d08007985 */ /* 0x0003e2000c101924 */
[C---:B------:R-:W-:Y:S02]  /*4c60*/  PRMT R6, R17.reuse, 0x654, R6 ;  /* 0x0000065411067816 */ /* 0x040fe40000000006 */
[----:B------:R-:W-:Y:S02]  /*4c70*/  MOV R7, R7 ;  /* 0x0000000700077202 */ /* 0x000fe40000000f00 */
[----:B------:R-:W-:-:S02]  /*4c80*/  PRMT R4, R17, 0x654, R4 ;  /* 0x0000065411047816 */ /* 0x000fc40000000004 */
[----:B------:R-:W-:Y:S01]  /*4c90*/  MOV R5, R5 ;  /* 0x0000000500057202 */ /* 0x000fe20000000f00 */
[----:B------:R1:W-:Y:S04]  /*4ca0*/  ST.E desc[UR36][R10.64], R15 ;  /* 0x0000000f0a007985 */ /* 0x0003e8000c101924 */
[----:B------:R1:W-:Y:S04]  /*4cb0*/  ST.E desc[UR36][R6.64], R21 ;  /* 0x0000001506007985 */ /* 0x0003e8000c101924 */
[----:B------:R1:W-:Y:S02]  /*4cc0*/  ST.E desc[UR36][R4.64], R15 ;  /* 0x0000000f04007985 */ /* 0x0003e4000c101924 */
.L_x_241:
[----:B------:R-:W-:Y:S05]  /*4cd0*/  BSYNC.RECONVERGENT B0 ;  /* 0x0000000000007941 */ /* 0x000fea0003800200 */
.L_x_240:
[----:B------:R-:W-:-:S07]  /*4ce0*/  VIADD R3, R3, 0x2 ;  /* 0x0000000203037836 */ /* 0x000fce0000000000 */
.L_x_239:
[----:B------:R-:W-:Y:S02]  /*4cf0*/  ISETP.NE.AND P0, PT, R19, RZ, PT ;  /* 0x000000ff1300720c */ /* 0x000fe40003f05270 */
[----:B------:R-:W-:-:S04]  /*4d00*/  LOP3.LUT R2, R2, 0x1, RZ, 0xc0, !PT ;  /* 0x0000000102027812 */ /* 0x000fc800078ec0ff */
[----:B------:R-:W-:-:S13]  /*4d10*/  ISETP.NE.U32.OR P0, PT, R2, 0x1, P0 ;  /* 0x000000010200780c */ /* 0x000fda0000705470 */
[----:B------:R-:W-:Y:S05]  /*4d20*/  @P0 EXIT ;  /* 0x000000000000094d */ /* 0x000fea0003800000 */
[----:B01----:R-:W0:Y:S01]  /*4d30*/  S2R R5, SR_CgaCtaId ;  /* 0x0000000000057919 */ /* 0x003e220000008800 */
[----:B------:R-:W-:Y:S01]  /*4d40*/  MOV R0, 0x400 ;  /* 0x0000040000007802 */ /* 0x000fe20000000f00 */
[----:B------:R-:W1:Y:S04]  /*4d50*/  S2R R9, SR_SWINHI ;  /* 0x0000000000097919 */ /* 0x000e680000002f00 */
[----:B------:R-:W-:Y:S01]  /*4d60*/  VIADD R2, R0, 0xc ;  /* 0x0000000c00027836 */ /* 0x000fe20000000000 */
[----:B0-----:R-:W-:Y:S01]  /*4d70*/  LEA R4, R5, R0, 0x18 ;  /* 0x0000000005047211 */ /* 0x001fe200078ec0ff */
[----:B------:R-:W-:-:S03]  /*4d80*/  IMAD R0, R3, 0xa, RZ ;  /* 0x0000000a03007824 */ /* 0x000fc600078e02ff */
[----:B------:R-:W-:Y:S02]  /*4d90*/  LEA R2, R5, R2, 0x18 ;  /* 0x0000000205027211 */ /* 0x000fe400078ec0ff */
[----:B------:R-:W-:Y:S02]  /*4da0*/  MOV R4, R4 ;  /* 0x0000000400047202 */ /* 0x000fe40000000f00 */
[-C--:B-1----:R-:W-:Y:S02]  /*4db0*/  MOV R5, R9.reuse ;  /* 0x0000000900057202 */ /* 0x082fe40000000f00 */
        /* <DEDUP_REMOVED lines=11> */
.L_x_132:
        /* <DEDUP_REMOVED lines=12> */
.L_x_242:
[----:B------:R-:W-:Y:S05]  /*4f30*/  WARPSYNC.COLLECTIVE.ALL `(.L_x_243) ;  /* 0x00000000000c7948 */ /* 0x000fea0003c00000 */
[----:B------:R-:W-:Y:S01]  /*4f40*/  UCGABAR_WAIT ;  /* 0x0000000000007dc7 */ /* 0x000fe20008000000 */
[----:B------:R-:W-:Y:S01]  /*4f50*/  CCTL.IVALL ;  /* 0x00000000ff00798f */ /* 0x000fe20002000000 */
[----:B------:R-:W-:Y:S05]  /*4f60*/  ENDCOLLECTIVE ;  /* 0x000000000000791b */ /* 0x000fea0003800000 */
.L_x_243:
[----:B------:R-:W-:Y:S05]  /*4f70*/  BRA `(.L_x_244) ;  /* 0xffffffb400007947 */ /* 0x000fea000383ffff */
.L_x_138:
        /* <DEDUP_REMOVED lines=13> */
.L_x_246:
[----:B------:R-:W-:Y:S05]  /*5050*/  BSYNC B1 ;  /* 0x0000000000017941 */ /* 0x000fea0003800000 */
.L_x_245:
[----:B------:R-:W-:-:S07]  /*5060*/  IMAD.MOV.U32 R15, RZ, RZ, -0x1 ;  /* 0xffffffffff0f7424 */ /* 0x000fce00078e00ff */
[----:B------:R-:W-:Y:S05]  /*5070*/  WARPSYNC.COLLECTIVE.ALL `(.L_x_247) ;  /* 0x00000000000c7948 */ /* 0x000fea0003c00000 */
[----:B------:R-:W-:Y:S01]  /*5080*/  UCGABAR_WAIT ;  /* 0x0000000000007dc7 */ /* 0x000fe20008000000 */
[----:B------:R-:W-:Y:S01]  /*5090*/  CCTL.IVALL ;  /* 0x00000000ff00798f */ /* 0x000fe20002000000 */
[----:B------:R-:W-:Y:S05]  /*50a0*/  ENDCOLLECTIVE ;  /* 0x000000000000791b */ /* 0x000fea0003800000 */
.L_x_247:
[----:B------:R-:W-:Y:S05]  /*50b0*/  BRA `(.L_x_248) ;  /* 0xffffffb400b87947 */ /* 0x000fea000383ffff */
.L_x_145:
        /* <DEDUP_REMOVED lines=13> */
.L_x_250:
[----:B------:R-:W-:Y:S05]  /*5190*/  BSYNC B1 ;  /* 0x0000000000017941 */ /* 0x000fea0003800000 */
.L_x_249:
[----:B------:R-:W-:-:S07]  /*51a0*/  IMAD.MOV.U32 R15, RZ, RZ, -0x1 ;  /* 0xffffffffff0f7424 */ /* 0x000fce00078e00ff */
[----:B------:R-:W-:Y:S05]  /*51b0*/  WARPSYNC.COLLECTIVE.ALL `(.L_x_251) ;  /* 0x00000000000c7948 */ /* 0x000fea0003c00000 */
[----:B------:R-:W-:Y:S01]  /*51c0*/  UCGABAR_WAIT ;  /* 0x0000000000007dc7 */ /* 0x000fe20008000000 */
[----:B------:R-:W-:Y:S01]  /*51d0*/  CCTL.IVALL ;  /* 0x00000000ff00798f */ /* 0x000fe20002000000 */
[----:B------:R-:W-:Y:S05]  /*51e0*/  ENDCOLLECTIVE ;  /* 0x000000000000791b */ /* 0x000fea0003800000 */
.L_x_251:
[----:B------:R-:W-:Y:S05]  /*51f0*/  BRA `(.L_x_252) ;  /* 0xffffffb800147947 */ /* 0x000fea000383ffff */
.L_x_148:
[----:B------:R-:W-:Y:S01]  /*5200*/  BSSY B1, `(.L_x_253) ;  /* 0x000000d000017945 */ /* 0x000fe20003800000 */
[----:B------:R-:W-:-:S07]  /*5210*/  MOV R15, 0xffffffff ;  /* 0xffffffff000f7802 */ /* 0x000fce0000000f00 */
        /* <DEDUP_REMOVED lines=11> */
.L_x_254:
[----:B------:R-:W-:Y:S05]  /*52d0*/  BSYNC B1 ;  /* 0x0000000000017941 */ /* 0x000fea0003800000 */
.L_x_253:
[----:B------:R-:W-:-:S07]  /*52e0*/  IMAD.MOV.U32 R15, RZ, RZ, -0x1 ;  /* 0xffffffffff0f7424 */ /* 0x000fce00078e00ff */
[----:B------:R-:W-:Y:S05]  /*52f0*/  WARPSYNC.COLLECTIVE.ALL `(.L_x_255) ;  /* 0x00000000000c7948 */ /* 0x000fea0003c00000 */
[----:B------:R-:W-:Y:S01]  /*5300*/  UCGABAR_WAIT ;  /* 0x0000000000007dc7 */ /* 0x000fe20008000000 */
[----:B------:R-:W-:Y:S01]  /*5310*/  CCTL.IVALL ;  /* 0x00000000ff00798f */ /* 0x000fe20002000000 */
[----:B------:R-:W-:Y:S05]  /*5320*/  ENDCOLLECTIVE ;  /* 0x000000000000791b */ /* 0x000fea0003800000 */
.L_x_255:
[----:B------:R-:W-:Y:S05]  /*5330*/  BRA `(.L_x_256) ;  /* 0xffffffb800707947 */ /* 0x000fea000383ffff */
.L_x_155:
        /* <DEDUP_REMOVED lines=13> */
.L_x_258:
[----:B------:R-:W-:Y:S05]  /*5410*/  BSYNC B1 ;  /* 0x0000000000017941 */ /* 0x000fea0003800000 */
.L_x_257:
[----:B------:R-:W-:-:S07]  /*5420*/  IMAD.MOV.U32 R15, RZ, RZ, -0x1 ;  /* 0xffffffffff0f7424 */ /* 0x000fce00078e00ff */
[----:B------:R-:W-:Y:S05]  /*5430*/  WARPSYNC.COLLECTIVE.ALL `(.L_x_259) ;  /* 0x00000000000c7948 */ /* 0x000fea0003c00000 */
[----:B------:R-:W-:Y:S01]  /*5440*/  UCGABAR_WAIT ;  /* 0x0000000000007dc7 */ /* 0x000fe20008000000 */
[----:B------:R-:W-:Y:S01]  /*5450*/  CCTL.IVALL ;  /* 0x00000000ff00798f */ /* 0x000fe20002000000 */
[----:B------:R-:W-:Y:S05]  /*5460*/  ENDCOLLECTIVE ;  /* 0x000000000000791b */ /* 0x000fea0003800000 */
.L_x_259:
[----:B------:R-:W-:Y:S05]  /*5470*/  BRA `(.L_x_260) ;  /* 0xffffffb800cc7947 */ /* 0x000fea000383ffff */
.L_x_158:
        /* <DEDUP_REMOVED lines=13> */
.L_x_262:
[----:B------:R-:W-:Y:S05]  /*5550*/  BSYNC B1 ;  /* 0x0000000000017941 */ /* 0x000fea0003800000 */
.L_x_261:
[----:B------:R-:W-:-:S07]  /*5560*/  IMAD.MOV.U32 R15, RZ, RZ, -0x1 ;  /* 0xffffffffff0f7424 */ /* 0x000fce00078e00ff */
[----:B------:R-:W-:Y:S05]  /*5570*/  WARPSYNC.COLLECTIVE.ALL `(.L_x_263) ;  /* 0x00000000000c7948 */ /* 0x000fea0003c00000 */
[----:B------:R-:W-:Y:S01]  /*5580*/  UCGABAR_WAIT ;  /* 0x0000000000007dc7 */ /* 0x000fe20008000000 */
[----:B------:R-:W-:Y:S01]  /*5590*/  CCTL.IVALL ;  /* 0x00000000ff00798f */ /* 0x000fe20002000000 */
[----:B------:R-:W-:Y:S05]  /*55a0*/  ENDCOLLECTIVE ;  /* 0x000000000000791b */ /* 0x000fea0003800000 */
.L_x_263:
[----:B------:R-:W-:Y:S05]  /*55b0*/  BRA `(.L_x_264) ;  /* 0xffffffbc002c7947 */ /* 0x000fea000383ffff */
.L_x_165:
        /* <DEDUP_REMOVED lines=13> */
.L_x_266:
[----:B------:R-:W-:Y:S05]  /*5690*/  BSYNC B1 ;  /* 0x0000000000017941 */ /* 0x000fea0003800000 */
.L_x_265:
[----:B------:R-:W-:-:S07]  /*56a0*/  IMAD.MOV.U32 R15, RZ, RZ, -0x1 ;  /* 0xffffffffff0f7424 */ /* 0x000fce00078e00ff */
[----:B------:R-:W-:Y:S05]  /*56b0*/  WARPSYNC.COLLECTIVE.ALL `(.L_x_267) ;  /* 0x00000000000c7948 */ /* 0x000fea0003c00000 */
[----:B------:R-:W-:Y:S01]  /*56c0*/  UCGABAR_WAIT ;  /* 0x0000000000007dc7 */ /* 0x000fe20008000000 */
[----:B------:R-:W-:Y:S01]  /*56d0*/  CCTL.IVALL ;  /* 0x00000000ff00798f */ /* 0x000fe20002000000 */
[----:B------:R-:W-:Y:S05]  /*56e0*/  ENDCOLLECTIVE ;  /* 0x000000000000791b */ /* 0x000fea0003800000 */
.L_x_267:
[----:B------:R-:W-:Y:S05]  /*56f0*/  BRA `(.L_x_268) ;  /* 0xffffffbc00887947 */ /* 0x000fea000383ffff */
.L_x_168:
        /* <DEDUP_REMOVED lines=13> */
.L_x_270:
[----:B------:R-:W-:Y:S05]  /*57d0*/  BSYNC B1 ;  /* 0x0000000000017941 */ /* 0x000fea0003800000 */
.L_x_269:
[----:B------:R-:W-:-:S07]  /*57e0*/  IMAD.MOV.U32 R15, RZ, RZ, -0x1 ;  /* 0xffffffffff0f7424 */ /* 0x000fce00078e00ff */
[----:B------:R-:W-:Y:S05]  /*57f0*/  WARPSYNC.COLLECTIVE.ALL `(.L_x_271) ;  /* 0x00000000000c7948 */ /* 0x000fea0003c00000 */
[----:B------:R-:W-:Y:S01]  /*5800*/  UCGABAR_WAIT ;  /* 0x0000000000007dc7 */ /* 0x000fe20008000000 */
[----:B------:R-:W-:Y:S01]  /*5810*/  CCTL.IVALL ;  /* 0x00000000ff00798f */ /* 0x000fe20002000000 */
[----:B------:R-:W-:Y:S05]  /*5820*/  ENDCOLLECTIVE ;  /* 0x000000000000791b */ /* 0x000fea0003800000 */
.L_x_271:
[----:B------:R-:W-:Y:S05]  /*5830*/  BRA `(.L_x_272) ;  /* 0xffffffbc00e87947 */ /* 0x000fea000383ffff */
.L_x_175:
        /* <DEDUP_REMOVED lines=13> */
.L_x_274:
[----:B------:R-:W-:Y:S05]  /*5910*/  BSYNC B1 ;  /* 0x0000000000017941 */ /* 0x000fea0003800000 */
.L_x_273:
[----:B------:R-:W-:-:S07]  /*5920*/  IMAD.MOV.U32 R15, RZ, RZ, -0x1 ;  /* 0xffffffffff0f7424 */ /* 0x000fce00078e00ff */
[----:B------:R-:W-:Y:S05]  /*5930*/  WARPSYNC.COLLECTIVE.ALL `(.L_x_275) ;  /* 0x00000000000c7948 */ /* 0x000fea0003c00000 */
[----:B------:R-:W-:Y:S01]  /*5940*/  UCGABAR_WAIT ;  /* 0x0000000000007dc7 */ /* 0x000fe20008000000 */
[----:B------:R-:W-:Y:S01]  /*5950*/  CCTL.IVALL ;  /* 0x00000000ff00798f */ /* 0x000fe20002000000 */
[----:B------:R-:W-:Y:S05]  /*5960*/  ENDCOLLECTIVE ;  /* 0x000000000000791b */ /* 0x000fea0003800000 */
.L_x_275:
[----:B------:R-:W-:Y:S05]  /*5970*/  BRA `(.L_x_276) ;  /* 0xffffffc000447947 */ /* 0x000fea000383ffff */
.L_x_180:
        /* <DEDUP_REMOVED lines=13> */
.L_x_278:
[----:B------:R-:W-:Y:S05]  /*5a50*/  BSYNC B1 ;  /* 0x0000000000017941 */ /* 0x000fea0003800000 */
.L_x_277:
[----:B------:R-:W-:-:S07]  /*5a60*/  MOV R15, 0xffffffff ;  /* 0xffffffff000f7802 */ /* 0x000fce0000000f00 */
[----:B------:R-:W-:Y:S05]  /*5a70*/  WARPSYNC.COLLECTIVE.ALL `(.L_x_279) ;  /* 0x00000000000c7948 */ /* 0x000fea0003c00000 */
[----:B------:R-:W-:Y:S01]  /*5a80*/  UCGABAR_WAIT ;  /* 0x0000000000007dc7 */ /* 0x000fe20008000000 */
[----:B------:R-:W-:Y:S01]  /*5a90*/  CCTL.IVALL ;  /* 0x00000000ff00798f */ /* 0x000fe20002000000 */
[----:B------:R-:W-:Y:S05]  /*5aa0*/  ENDCOLLECTIVE ;  /* 0x000000000000791b */ /* 0x000fea0003800000 */
.L_x_279:
[----:B------:R-:W-:Y:S05]  /*5ab0*/  BRA `(.L_x_280) ;  /* 0xffffffc000dc7947 */ /* 0x000fea000383ffff */
.L_x_187:
        /* <DEDUP_REMOVED lines=13> */
.L_x_282:
[----:B------:R-:W-:Y:S05]  /*5b90*/  BSYNC B1 ;  /* 0x0000000000017941 */ /* 0x000fea0003800000 */
.L_x_281:
[----:B------:R-:W-:-:S07]  /*5ba0*/  IMAD.MOV.U32 R15, RZ, RZ, -0x1 ;  /* 0xffffffffff0f7424 */ /* 0x000fce00078e00ff */
[----:B------:R-:W-:Y:S05]  /*5bb0*/  WARPSYNC.COLLECTIVE.ALL `(.L_x_283) ;  /* 0x00000000000c7948 */ /* 0x000fea0003c00000 */
[----:B------:R-:W-:Y:S01]  /*5bc0*/  UCGABAR_WAIT ;  /* 0x0000000000007dc7 */ /* 0x000fe20008000000 */
[----:B------:R-:W-:Y:S01]  /*5bd0*/  CCTL.IVALL ;  /* 0x00000000ff00798f */ /* 0x000fe20002000000 */
[----:B------:R-:W-:Y:S05]  /*5be0*/  ENDCOLLECTIVE ;  /* 0x000000000000791b */ /* 0x000fea0003800000 */
.L_x_283:
[----:B------:R-:W-:Y:S05]  /*5bf0*/  BRA `(.L_x_284) ;  /* 0xffffffc400387947 */ /* 0x000fea000383ffff */
.L_x_192:
        /* <DEDUP_REMOVED lines=13> */
.L_x_286:
[----:B------:R-:W-:Y:S05]  /*5cd0*/  BSYNC B0 ;  /* 0x0000000000007941 */ /* 0x000fea0003800000 */
.L_x_285:
[----:B------:R-:W-:-:S07]  /*5ce0*/  IMAD.MOV.U32 R15, RZ, RZ, -0x1 ;  /* 0xffffffffff0f7424 */ /* 0x000fce00078e00ff */
[----:B------:R-:W-:Y:S05]  /*5cf0*/  WARPSYNC.COLLECTIVE.ALL `(.L_x_287) ;  /* 0x00000000000c7948 */ /* 0x000fea0003c00000 */
[----:B------:R-:W-:Y:S01]  /*5d00*/  UCGABAR_WAIT ;  /* 0x0000000000007dc7 */ /* 0x000fe20008000000 */
[----:B------:R-:W-:Y:S01]  /*5d10*/  CCTL.IVALL ;  /* 0x00000000ff00798f */ /* 0x000fe20002000000 */
[----:B------:R-:W-:Y:S05]  /*5d20*/  ENDCOLLECTIVE ;  /* 0x000000000000791b */ /* 0x000fea0003800000 */
.L_x_287:
[----:B------:R-:W-:Y:S05]  /*5d30*/  BRA `(.L_x_288) ;  /* 0xffffffc400907947 */ /* 0x000fea000383ffff */
.L_x_198:
[----:B------:R-:W-:Y:S01]  /*5d40*/  BSSY B1, `(.L_x_289) ;  /* 0x000000d000017945 */ /* 0x000fe20003800000 */
[----:B------:R-:W-:-:S07]  /*5d50*/  IMAD.MOV.U32 R15, RZ, RZ, -0x1 ;  /* 0xffffffffff0f7424 */ /* 0x000fce00078e00ff */
[----:B-123--:R-:W-:Y:S05]  /*5d60*/  WARPSYNC.COLLECTIVE.ALL `(.L_x_290) ;  /* 0x0000000000287948 */ /* 0x00efea0003c00000 */
        /* <DEDUP_REMOVED lines=9> */
[----:B-123--:R-:W-:Y:S05]  /*5e00*/  ENDCOLLECTIVE ;  /* 0x000000000000791b */ /* 0x00efea0003800000 */
.L_x_290:
[----:B------:R-:W-:Y:S05]  /*5e10*/  BSYNC B1 ;  /* 0x0000000000017941 */ /* 0x000fea0003800000 */
.L_x_289:
[----:B------:R-:W-:-:S07]  /*5e20*/  IMAD.MOV.U32 R15, RZ, RZ, -0x1 ;  /* 0xffffffffff0f7424 */ /* 0x000fce00078e00ff */
[----:B------:R-:W-:Y:S05]  /*5e30*/  WARPSYNC.COLLECTIVE.ALL `(.L_x_291) ;  /* 0x00000000000c7948 */ /* 0x000fea0003c00000 */
[----:B------:R-:W-:Y:S01]  /*5e40*/  UCGABAR_WAIT ;  /* 0x0000000000007dc7 */ /* 0x000fe20008000000 */
[----:B------:R-:W-:Y:S01]  /*5e50*/  CCTL.IVALL ;  /* 0x00000000ff00798f */ /* 0x000fe20002000000 */
[----:B------:R-:W-:Y:S05]  /*5e60*/  ENDCOLLECTIVE ;  /* 0x000000000000791b */ /* 0x000fea0003800000 */
.L_x_291:
[----:B------:R-:W-:Y:S05]  /*5e70*/  BRA `(.L_x_292) ;  /* 0xffffffc800307947 */ /* 0x000fea000383ffff */
.L_x_201:
        /* <DEDUP_REMOVED lines=13> */
.L_x_294:
[----:B------:R-:W-:Y:S05]  /*5f50*/  BSYNC B1 ;  /* 0x0000000000017941 */ /* 0x000fea0003800000 */
.L_x_293:
[----:B------:R-:W-:-:S07]  /*5f60*/  IMAD.MOV.U32 R15, RZ, RZ, -0x1 ;  /* 0xffffffffff0f7424 */ /* 0x000fce00078e00ff */
[----:B------:R-:W-:Y:S05]  /*5f70*/  WARPSYNC.COLLECTIVE.ALL `(.L_x_295) ;  /* 0x00000000000c7948 */ /* 0x000fea0003c00000 */
[----:B------:R-:W-:Y:S01]  /*5f80*/  UCGABAR_WAIT ;  /* 0x0000000000007dc7 */ /* 0x000fe20008000000 */
[----:B------:R-:W-:Y:S01]  /*5f90*/  CCTL.IVALL ;  /* 0x00000000ff00798f */ /* 0x000fe20002000000 */
[----:B------:R-:W-:Y:S05]  /*5fa0*/  ENDCOLLECTIVE ;  /* 0x000000000000791b */ /* 0x000fea0003800000 */
.L_x_295:
[----:B------:R-:W-:Y:S05]  /*5fb0*/  BRA `(.L_x_296) ;  /* 0xffffffc800407947 */ /* 0x000fea000383ffff */
.L_x_204:
        /* <DEDUP_REMOVED lines=13> */
.L_x_298:
[----:B------:R-:W-:Y:S05]  /*6090*/  BSYNC B1 ;  /* 0x0000000000017941 */ /* 0x000fea0003800000 */
.L_x_297:
[----:B------:R-:W-:-:S07]  /*60a0*/  IMAD.MOV.U32 R15, RZ, RZ, -0x1 ;  /* 0xffffffffff0f7424 */ /* 0x000fce00078e00ff */
[----:B------:R-:W-:Y:S05]  /*60b0*/  WARPSYNC.COLLECTIVE.ALL `(.L_x_299) ;  /* 0x00000000000c7948 */ /* 0x000fea0003c00000 */
[----:B------:R-:W-:Y:S01]  /*60c0*/  UCGABAR_WAIT ;  /* 0x0000000000007dc7 */ /* 0x000fe20008000000 */
[----:B------:R-:W-:Y:S01]  /*60d0*/  CCTL.IVALL ;  /* 0x00000000ff00798f */ /* 0x000fe20002000000 */
[----:B------:R-:W-:Y:S05]  /*60e0*/  ENDCOLLECTIVE ;  /* 0x000000000000791b */ /* 0x000fea0003800000 */
.L_x_299:
[----:B------:R-:W-:Y:S05]  /*60f0*/  BRA `(.L_x_300) ;  /* 0xffffffc8009c7947 */ /* 0x000fea000383ffff */
.L_x_207:
        /* <DEDUP_REMOVED lines=13> */
.L_x_302:
[----:B------:R-:W-:Y:S05]  /*61d0*/  BSYNC B1 ;  /* 0x0000000000017941 */ /* 0x000fea0003800000 */
.L_x_301:
[----:B------:R-:W-:-:S07]  /*61e0*/  IMAD.MOV.U32 R15, RZ, RZ, -0x1 ;  /* 0xffffffffff0f7424 */ /* 0x000fce00078e00ff */
[----:B------:R-:W-:Y:S05]  /*61f0*/  WARPSYNC.COLLECTIVE.ALL `(.L_x_303) ;  /* 0x00000000000c7948 */ /* 0x000fea0003c00000 */
[----:B------:R-:W-:Y:S01]  /*6200*/  UCGABAR_WAIT ;  /* 0x0000000000007dc7 */ /* 0x000fe20008000000 */
[----:B------:R-:W-:Y:S01]  /*6210*/  CCTL.IVALL ;  /* 0x00000000ff00798f */ /* 0x000fe20002000000 */
[----:B------:R-:W-:Y:S05]  /*6220*/  ENDCOLLECTIVE ;  /* 0x000000000000791b */ /* 0x000fea0003800000 */
.L_x_303:
[----:B------:R-:W-:Y:S05]  /*6230*/  BRA `(.L_x_304) ;  /* 0xffffffc800ac7947 */ /* 0x000fea000383ffff */
.L_x_210:
[----:B------:R-:W-:Y:S01]  /*6240*/  BSSY B1, `(.L_x_305) ;  /* 0x000000d000017945 */ /* 0x000fe20003800000 */
[----:B------:R-:W-:-:S07]  /*6250*/  MOV R15, 0xffffffff ;  /* 0xffffffff000f7802 */ /* 0x000fce0000000f00 */
        /* <DEDUP_REMOVED lines=11> */
.L_x_306:
[----:B------:R-:W-:Y:S05]  /*6310*/  BSYNC B1 ;  /* 0x0000000000017941 */ /* 0x000fea0003800000 */
.L_x_305:
[----:B------:R-:W-:-:S07]  /*6320*/  IMAD.MOV.U32 R15, RZ, RZ, -0x1 ;  /* 0xffffffffff0f7424 */ /* 0x000fce00078e00ff */
[----:B------:R-:W-:Y:S05]  /*6330*/  WARPSYNC.COLLECTIVE.ALL `(.L_x_307) ;  /* 0x00000000000c7948 */ /* 0x000fea0003c00000 */
[----:B------:R-:W-:Y:S01]  /*6340*/  UCGABAR_WAIT ;  /* 0x0000000000007dc7 */ /* 0x000fe20008000000 */
[----:B------:R-:W-:Y:S01]  /*6350*/  CCTL.IVALL ;  /* 0x00000000ff00798f */ /* 0x000fe20002000000 */
[----:B------:R-:W-:Y:S05]  /*6360*/  ENDCOLLECTIVE ;  /* 0x000000000000791b */ /* 0x000fea0003800000 */
.L_x_307:
[----:B------:R-:W-:Y:S05]  /*6370*/  BRA `(.L_x_308) ;  /* 0xffffffcc000c7947 */ /* 0x000fea000383ffff */
.L_x_213:
        /* <DEDUP_REMOVED lines=13> */
.L_x_310:
[----:B------:R-:W-:Y:S05]  /*6450*/  BSYNC B1 ;  /* 0x0000000000017941 */ /* 0x000fea0003800000 */
.L_x_309:
[----:B------:R-:W-:-:S07]  /*6460*/  IMAD.MOV.U32 R15, RZ, RZ, -0x1 ;  /* 0xffffffffff0f7424 */ /* 0x000fce00078e00ff */
[----:B------:R-:W-:Y:S05]  /*6470*/  WARPSYNC.COLLECTIVE.ALL `(.L_x_311) ;  /* 0x00000000000c7948 */ /* 0x000fea0003c00000 */
[----:B------:R-:W-:Y:S01]  /*6480*/  UCGABAR_WAIT ;  /* 0x0000000000007dc7 */ /* 0x000fe20008000000 */
[----:B------:R-:W-:Y:S01]  /*6490*/  CCTL.IVALL ;  /* 0x00000000ff00798f */ /* 0x000fe20002000000 */
[----:B------:R-:W-:Y:S05]  /*64a0*/  ENDCOLLECTIVE ;  /* 0x000000000000791b */ /* 0x000fea0003800000 */
.L_x_311:
[----:B------:R-:W-:Y:S05]  /*64b0*/  BRA `(.L_x_312) ;  /* 0xffffffcc001c7947 */ /* 0x000fea000383ffff */
.L_x_216:
        /* <DEDUP_REMOVED lines=13> */
.L_x_314:
[----:B------:R-:W-:Y:S05]  /*6590*/  BSYNC B1 ;  /* 0x0000000000017941 */ /* 0x000fea0003800000 */
.L_x_313:
[----:B------:R-:W-:-:S07]  /*65a0*/  IMAD.MOV.U32 R15, RZ, RZ, -0x1 ;  /* 0xffffffffff0f7424 */ /* 0x000fce00078e00ff */
[----:B------:R-:W-:Y:S05]  /*65b0*/  WARPSYNC.COLLECTIVE.ALL `(.L_x_315) ;  /* 0x00000000000c7948 */ /* 0x000fea0003c00000 */
[----:B------:R-:W-:Y:S01]  /*65c0*/  UCGABAR_WAIT ;  /* 0x0000000000007dc7 */ /* 0x000fe20008000000 */
[----:B------:R-:W-:Y:S01]  /*65d0*/  CCTL.IVALL ;  /* 0x00000000ff00798f */ /* 0x000fe20002000000 */
[----:B------:R-:W-:Y:S05]  /*65e0*/  ENDCOLLECTIVE ;  /* 0x000000000000791b */ /* 0x000fea0003800000 */
.L_x_315:
[----:B------:R-:W-:Y:S05]  /*65f0*/  BRA `(.L_x_316) ;  /* 0xffffffcc007c7947 */ /* 0x000fea000383ffff */
.L_x_219:
        /* <DEDUP_REMOVED lines=13> */
.L_x_318:
[----:B------:R-:W-:Y:S05]  /*66d0*/  BSYNC B1 ;  /* 0x0000000000017941 */ /* 0x000fea0003800000 */
.L_x_317:
[----:B------:R-:W-:-:S07]  /*66e0*/  IMAD.MOV.U32 R15, RZ, RZ, -0x1 ;  /* 0xffffffffff0f7424 */ /* 0x000fce00078e00ff */
[----:B------:R-:W-:Y:S05]  /*66f0*/  WARPSYNC.COLLECTIVE.ALL `(.L_x_319) ;  /* 0x00000000000c7948 */ /* 0x000fea0003c00000 */
[----:B------:R-:W-:Y:S01]  /*6700*/  UCGABAR_WAIT ;  /* 0x0000000000007dc7 */ /* 0x000fe20008000000 */
[----:B------:R-:W-:Y:S01]  /*6710*/  CCTL.IVALL ;  /* 0x00000000ff00798f */ /* 0x000fe20002000000 */
[----:B------:R-:W-:Y:S05]  /*6720*/  ENDCOLLECTIVE ;  /* 0x000000000000791b */ /* 0x000fea0003800000 */
.L_x_319:
[----:B------:R-:W-:Y:S05]  /*6730*/  BRA `(.L_x_320) ;  /* 0xffffffcc008c7947 */ /* 0x000fea000383ffff */
.L_x_224:
        /* <DEDUP_REMOVED lines=13> */
.L_x_322:
[----:B------:R-:W-:Y:S05]  /*6810*/  BSYNC B1 ;  /* 0x0000000000017941 */ /* 0x000fea0003800000 */
.L_x_321:
[----:B------:R-:W-:-:S07]  /*6820*/  IMAD.MOV.U32 R15, RZ, RZ, -0x1 ;  /* 0xffffffffff0f7424 */ /* 0x000fce00078e00ff */
[----:B------:R-:W-:Y:S05]  /*6830*/  WARPSYNC.COLLECTIVE.ALL `(.L_x_323) ;  /* 0x00000000000c7948 */ /* 0x000fea0003c00000 */
[----:B------:R-:W-:Y:S01]  /*6840*/  UCGABAR_WAIT ;  /* 0x0000000000007dc7 */ /* 0x000fe20008000000 */
[----:B------:R-:W-:Y:S01]  /*6850*/  CCTL.IVALL ;  /* 0x00000000ff00798f */ /* 0x000fe20002000000 */
[----:B------:R-:W-:Y:S05]  /*6860*/  ENDCOLLECTIVE ;  /* 0x000000000000791b */ /* 0x000fea0003800000 */
.L_x_323:
[----:B------:R-:W-:Y:S05]  /*6870*/  BRA `(.L_x_324) ;  /* 0xffffffd0001c7947 */ /* 0x000fea000383ffff */
.L_x_227:
        /* <DEDUP_REMOVED lines=13> */
.L_x_326:
[----:B------:R-:W-:Y:S05]  /*6950*/  BSYNC B1 ;  /* 0x0000000000017941 */ /* 0x000fea0003800000 */
.L_x_325:
[----:B------:R-:W-:-:S07]  /*6960*/  IMAD.MOV.U32 R15, RZ, RZ, -0x1 ;  /* 0xffffffffff0f7424 */ /* 0x000fce00078e00ff */
[----:B------:R-:W-:Y:S05]  /*6970*/  WARPSYNC.COLLECTIVE.ALL `(.L_x_327) ;  /* 0x00000000000c7948 */ /* 0x000fea0003c00000 */
[----:B------:R-:W-:Y:S01]  /*6980*/  UCGABAR_WAIT ;  /* 0x0000000000007dc7 */ /* 0x000fe20008000000 */
[----:B------:R-:W-:Y:S01]  /*6990*/  CCTL.IVALL ;  /* 0x00000000ff00798f */ /* 0x000fe20002000000 */
[----:B------:R-:W-:Y:S05]  /*69a0*/  ENDCOLLECTIVE ;  /* 0x000000000000791b */ /* 0x000fea0003800000 */
.L_x_327:
[----:B------:R-:W-:Y:S05]  /*69b0*/  BRA `(.L_x_328) ;  /* 0xffffffd000287947 */ /* 0x000fea000383ffff */
.L_x_329:
        /* <DEDUP_REMOVED lines=12> */
.L_x_331:


//--------------------- .nv.global.init           --------------------------
	.section	.nv.global.init,"aw",@progbits
.nv.global.init:
	.type		$str,@object
	.size		$str,($str$4 - $str)
$str:
        /*0000*/ 	.byte	0x62, 0x6c, 0x6f, 0x63, 0x6b, 0x20, 0x25, 0x64, 0x20, 0x76, 0x61, 0x6c, 0x75, 0x65, 0x20, 0x2d
        /*0010*/ 	.byte	0x3e, 0x20, 0x25, 0x66, 0x0a, 0x00
	.type		$str$4,@object
	.size		$str$4,($str$3 - $str$4)
$str$4:
        /*0016*/ 	.byte	0x62, 0x6c, 0x6f, 0x63, 0x6b, 0x20, 0x25, 0x64, 0x20, 0x72, 0x65, 0x61, 0x63, 0x68, 0x65, 0x64
        /*0026*/ 	.byte	0x20, 0x68, 0x65, 0x72, 0x65, 0x0a, 0x00
	.type		$str$3,@object
	.size		$str$3,($str$2 - $str$3)
$str$3:
        /*002d*/ 	.byte	0x2d, 0x2d, 0x2d, 0x2d, 0x20, 0x73, 0x65, 0x63, 0x6f, 0x6e, 0x64, 0x20, 0x6b, 0x65, 0x72, 0x6e
        /*003d*/ 	.byte	0x65, 0x6c, 0x20, 0x2d, 0x2d, 0x2d, 0x2d, 0x0a, 0x00
	.type		$str$2,@object
	.size		$str$2,($str$1 - $str$2)
$str$2:
        /*0046*/ 	.byte	0x62, 0x6c, 0x6f, 0x63, 0x6b, 0x20, 0x25, 0x64, 0x20, 0x63, 0x6c, 0x75, 0x73, 0x74, 0x65, 0x72
        /*0056*/ 	.byte	0x5f, 0x6d, 0x61, 0x78, 0x20, 0x2d, 0x3e, 0x20, 0x25, 0x66, 0x0a, 0x00
	.type		$str$1,@object
	.size		$str$1,($str$5 - $str$1)
$str$1:
        /*0062*/ 	.byte	0x62, 0x6c, 0x6f, 0x63, 0x6b, 0x20, 0x25, 0x64, 0x20, 0x63, 0x6c, 0x75, 0x73, 0x74, 0x65, 0x72
        /*0072*/ 	.byte	0x5f, 0x73, 0x75, 0x6d, 0x20, 0x2d, 0x3e, 0x20, 0x25, 0x66, 0x0a, 0x00
	.type		$str$5,@object
	.size		$str$5,(.L_5 - $str$5)
$str$5:
        /*007e*/ 	.byte	0x62, 0x6c, 0x6f, 0x63, 0x6b, 0x20, 0x25, 0x64, 0x20, 0x69, 0x64, 0x20, 0x2d, 0x3e, 0x20, 0x25
        /*008e*/ 	.byte	0x64, 0x2c, 0x20, 0x67, 0x6c, 0x6f, 0x62, 0x61, 0x6c, 0x5f, 0x6c, 0x6f, 0x63, 0x6b, 0x20, 0x2d
        /*009e*/ 	.byte	0x3e, 0x20, 0x25, 0x64, 0x20, 0x0a, 0x00
.L_5:


//--------------------- .nv.shared._Z44block_specialization_kernel_with_global_lockPi --------------------------
	.section	.nv.shared._Z44block_specialization_kernel_with_global_lockPi,"aw",@nobits
	.sectionflags	@""
	.align	4
.nv.shared._Z44block_specialization_kernel_with_global_lockPi:
	.zero		1040


//--------------------- .nv.shared.reserved.0     --------------------------
	.section	.nv.shared.reserved.0,"aw",@nobits
	.weak		__nv_reservedSMEM_offset_0_alias
	.size		__nv_reservedSMEM_offset_0_alias, 0, 64
	.other		__nv_reservedSMEM_offset_0_alias,@"STO_CUDA_RESERVED_SHARED STV_DEFAULT"
__nv_reservedSMEM_offset_0_alias:
	.zero		0
	.zero		64


//--------------------- .nv.shared._Z27block_specialization_kernelv --------------------------
	.section	.nv.shared._Z27block_specialization_kernelv,"aw",@nobits
	.sectionflags	@""
	.align	4
.nv.shared._Z27block_specialization_kernelv:
	.zero		1040


//--------------------- .nv.constant0._Z44block_specialization_kernel_with_global_lockPi --------------------------
	.section	.nv.constant0._Z44block_specialization_kernel_with_global_lockPi,"a",@progbits
	.sectionflags	@""
	.align	4
.nv.constant0._Z44block_specialization_kernel_with_global_lockPi:
	.zero		904


//--------------------- .nv.constant0._Z27block_specialization_kernelv --------------------------
	.section	.nv.constant0._Z27block_specialization_kernelv,"a",@progbits
	.sectionflags	@""
	.align	4
.nv.constant0._Z27block_specialization_kernelv:
	.zero		896


//--------------------- SYMBOLS --------------------------

	.type		.nv.reservedSmem.offset0,@object
	.size		.nv.reservedSmem.offset0,0x4
	.type		.nv.reservedSmem.cap,@object
	.size		.nv.reservedSmem.cap,0x4
	.type		vprintf,@function
